def attn_fwd(
    Q,
    K,
    V,
    Out,
    Lse,
    sm_scale,
    stride_qz,
    stride_qh,
    stride_qm,
    stride_qk,
    stride_kz,
    stride_kh,
    stride_kn,
    stride_kk,
    stride_vz,
    stride_vh,
    stride_vn,
    stride_vk,
    stride_oz,
    stride_oh,
    stride_om,
    stride_ok,
    seqlen_q,
    seqlen_k,
    BLOCK_M: tl.constexpr,
    BLOCK_N: tl.constexpr,
    HEAD_DIM: tl.constexpr,
    CAUSAL: tl.constexpr,
):
    start_m = tl.program_id(0)
    off_hz = tl.program_id(1)
    q_off = off_hz * stride_qh
    k_off = off_hz * stride_kh
    v_off = off_hz * stride_vh
    offs_m = start_m * BLOCK_M + tl.arange(0, BLOCK_M)
    offs_d = tl.arange(0, HEAD_DIM)
    offs_n = tl.arange(0, BLOCK_N)
    q_ptrs = Q + q_off + offs_m[:, None] * stride_qm + offs_d[None, :] * stride_qk
    k_ptrs = K + k_off + offs_d[:, None] * stride_kk + offs_n[None, :] * stride_kn
    v_ptrs = V + v_off + offs_n[:, None] * stride_vn + offs_d[None, :] * stride_vk
    m_i = tl.full([BLOCK_M], float("-inf"), dtype=tl.float32)
    l_i = tl.zeros([BLOCK_M], dtype=tl.float32) + 1.0
    acc = tl.zeros([BLOCK_M, HEAD_DIM], dtype=tl.float32)
    q = tl.load(q_ptrs)
    acc, l_i, m_i = _attn_fwd_inner(
        acc,
        l_i,
        m_i,
        q,
        k_ptrs,
        v_ptrs,
        sm_scale,
        stride_kn,
        stride_vn,
        start_m,
        seqlen_k,
        BLOCK_M,
        BLOCK_N,
        HEAD_DIM,
        CAUSAL,
    )
    acc = acc / l_i[:, None]
    lse = m_i + tl.math.log2(l_i) / 1.4426950408889634
    o_ptrs = (
        Out
        + off_hz * stride_oh
        + offs_m[:, None] * stride_om
        + offs_d[None, :] * stride_ok
    )
    tl.store(o_ptrs, acc.to(Out.dtype.element_ty))
    tl.store(Lse + off_hz * seqlen_q + offs_m, lse)

# config = {"BLOCK_M": 128, "BLOCK_N": 16, "HEAD_DIM": 64, "arch": "sm_100", "causal": true, "dtype": "bf16", "num_stages": 2, "num_warps": 4}
# arch = sm_100


// ===== COMPILED SASS (sm_100a) =====

	.target	sm_100a

	.elftype	@"ET_EXEC"


//--------------------- .note.nv.tkinfo           --------------------------
	.section	.note.nv.tkinfo,"",@"SHT_NOTE"
	.sectionflags	@"SHF_NOTE_NV_TKINFO"
	.tkinfo
        /*0018*/ 	.word	0x00000081
        /*0030*/ 	.string	""
        /*0030*/ 	.string	"ptxas-blackwell"
        /*0030*/ 	.string	"Cuda compilation tools, release 12.9, V12.9.86"
        /*0030*/ 	.string	"Build cuda_12.9.r12.9/compiler.36037853_0"
        /*0030*/ 	.string	"-v  -suppress-debug-info  -lineinfo  -arch sm_100a "



//--------------------- .note.nv.cuver            --------------------------
	.section	.note.nv.cuver,"",@"SHT_NOTE"
	.sectionflags	@"SHF_NOTE_NV_CUVER"
        /*0018*/ 	.short	0x0001
        /*001a*/ 	.short	0x0064
        /*001c*/ 	.short	0x0001
        /*001e*/ 	.short	0x0000
        /*0020*/ 	.short	0x0001
        /*0022*/ 	.short	0x0000


//--------------------- .nv.info                  --------------------------
	.section	.nv.info,"",@"SHT_CUDA_INFO"
	.align	4


	//----- nvinfo : EIATTR_REGCOUNT
	.align		4
        /*0000*/ 	.byte	0x04, 0x2f
        /*0002*/ 	.short	(.L_5 - .L_4)
	.align		4
.L_4:
        /*0004*/ 	.word	index@(attn_fwd)
        /*0008*/ 	.word	0x000000a8


	//----- nvinfo : EIATTR_FRAME_SIZE
	.align		4
.L_5:
        /*000c*/ 	.byte	0x04, 0x11
        /*000e*/ 	.short	(.L_7 - .L_6)
	.align		4
.L_6:
        /*0010*/ 	.word	index@($__internal_2_$__cuda_sm10x_tcgen05_guardrail_trap_unallocated_columns_being_dealloced)
        /*0014*/ 	.word	0x00000000


	//----- nvinfo : EIATTR_FRAME_SIZE
	.align		4
.L_7:
        /*0018*/ 	.byte	0x04, 0x11
        /*001a*/ 	.short	(.L_9 - .L_8)
	.align		4
.L_8:
        /*001c*/ 	.word	index@($__internal_1_$__cuda_sm10x_tcgen05_guardrail_trap_phase_invalid_during_alloc)
        /*0020*/ 	.word	0x00000000


	//----- nvinfo : EIATTR_FRAME_SIZE
	.align		4
.L_9:
        /*0024*/ 	.byte	0x04, 0x11
        /*0026*/ 	.short	(.L_11 - .L_10)
	.align		4
.L_10:
        /*0028*/ 	.word	index@($__internal_0_$__cuda_sm10x_tcgen05_guardrail_trap_col_being_dealloced_not_returned_by_alloc)
        /*002c*/ 	.word	0x00000000


	//----- nvinfo : EIATTR_FRAME_SIZE
	.align		4
.L_11:
        /*0030*/ 	.byte	0x04, 0x11
        /*0032*/ 	.short	(.L_13 - .L_12)
	.align		4
.L_12:
        /*0034*/ 	.word	index@(attn_fwd)
        /*0038*/ 	.word	0x00000000


	//----- nvinfo : EIATTR_MIN_STACK_SIZE
	.align		4
.L_13:
        /*003c*/ 	.byte	0x04, 0x12
        /*003e*/ 	.short	(.L_15 - .L_14)
	.align		4
.L_14:
        /*0040*/ 	.word	index@(attn_fwd)
        /*0044*/ 	.word	0x00000000
.L_15:


//--------------------- .nv.info.attn_fwd         --------------------------
	.section	.nv.info.attn_fwd,"",@"SHT_CUDA_INFO"
	.sectionflags	@""
	.align	4


	//----- nvinfo : EIATTR_CUDA_API_VERSION
	.align		4
        /*0000*/ 	.byte	0x04, 0x37
        /*0002*/ 	.short	(.L_17 - .L_16)
.L_16:
        /*0004*/ 	.word	0x00000081


	//----- nvinfo : EIATTR_KPARAM_INFO
	.align		4
.L_17:
        /*0008*/ 	.byte	0x04, 0x17
        /*000a*/ 	.short	(.L_19 - .L_18)
.L_18:
        /*000c*/ 	.word	0x00000000
        /*0010*/ 	.short	0x0019
        /*0012*/ 	.short	0x0080
        /*0014*/ 	.byte	0x00, 0xf4, 0x21, 0x00


	//----- nvinfo : EIATTR_KPARAM_INFO
	.align		4
.L_19:
        /*0018*/ 	.byte	0x04, 0x17
        /*001a*/ 	.short	(.L_21 - .L_20)
.L_20:
        /*001c*/ 	.word	0x00000000
        /*0020*/ 	.short	0x0018
        /*0022*/ 	.short	0x0078
        /*0024*/ 	.byte	0x00, 0xf4, 0x21, 0x00


	//----- nvinfo : EIATTR_KPARAM_INFO
	.align		4
.L_21:
        /*0028*/ 	.byte	0x04, 0x17
        /*002a*/ 	.short	(.L_23 - .L_22)
.L_22:
        /*002c*/ 	.word	0x00000000
        /*0030*/ 	.short	0x0017
        /*0032*/ 	.short	0x0070
        /*0034*/ 	.byte	0x00, 0xf0, 0x11, 0x00


	//----- nvinfo : EIATTR_KPARAM_INFO
	.align		4
.L_23:
        /*0038*/ 	.byte	0x04, 0x17
        /*003a*/ 	.short	(.L_25 - .L_24)
.L_24:
        /*003c*/ 	.word	0x00000000
        /*0040*/ 	.short	0x0016
        /*0042*/ 	.short	0x006c
        /*0044*/ 	.byte	0x00, 0xf0, 0x11, 0x00


	//----- nvinfo : EIATTR_KPARAM_INFO
	.align		4
.L_25:
        /*0048*/ 	.byte	0x04, 0x17
        /*004a*/ 	.short	(.L_27 - .L_26)
.L_26:
        /*004c*/ 	.word	0x00000000
        /*0050*/ 	.short	0x0015
        /*0052*/ 	.short	0x0068
        /*0054*/ 	.byte	0x00, 0xf0, 0x11, 0x00


	//----- nvinfo : EIATTR_KPARAM_INFO
	.align		4
.L_27:
        /*0058*/ 	.byte	0x04, 0x17
        /*005a*/ 	.short	(.L_29 - .L_28)
.L_28:
        /*005c*/ 	.word	0x00000000
        /*0060*/ 	.short	0x0014
        /*0062*/ 	.short	0x0064
        /*0064*/ 	.byte	0x00, 0xf0, 0x11, 0x00


	//----- nvinfo : EIATTR_KPARAM_INFO
	.align		4
.L_29:
        /*0068*/ 	.byte	0x04, 0x17
        /*006a*/ 	.short	(.L_31 - .L_30)
.L_30:
        /*006c*/ 	.word	0x00000000
        /*0070*/ 	.short	0x0013
        /*0072*/ 	.short	0x0060
        /*0074*/ 	.byte	0x00, 0xf0, 0x11, 0x00


	//----- nvinfo : EIATTR_KPARAM_INFO
	.align		4
.L_31:
        /*0078*/ 	.byte	0x04, 0x17
        /*007a*/ 	.short	(.L_33 - .L_32)
.L_32:
        /*007c*/ 	.word	0x00000000
        /*0080*/ 	.short	0x0012
        /*0082*/ 	.short	0x005c
        /*0084*/ 	.byte	0x00, 0xf0, 0x11, 0x00


	//----- nvinfo : EIATTR_KPARAM_INFO
	.align		4
.L_33:
        /*0088*/ 	.byte	0x04, 0x17
        /*008a*/ 	.short	(.L_35 - .L_34)
.L_34:
        /*008c*/ 	.word	0x00000000
        /*0090*/ 	.short	0x0011
        /*0092*/ 	.short	0x0058
        /*0094*/ 	.byte	0x00, 0xf0, 0x11, 0x00


	//----- nvinfo : EIATTR_KPARAM_INFO
	.align		4
.L_35:
        /*0098*/ 	.byte	0x04, 0x17
        /*009a*/ 	.short	(.L_37 - .L_36)
.L_36:
        /*009c*/ 	.word	0x00000000
        /*00a0*/ 	.short	0x0010
        /*00a2*/ 	.short	0x0054
        /*00a4*/ 	.byte	0x00, 0xf0, 0x11, 0x00


	//----- nvinfo : EIATTR_KPARAM_INFO
	.align		4
.L_37:
        /*00a8*/ 	.byte	0x04, 0x17
        /*00aa*/ 	.short	(.L_39 - .L_38)
.L_38:
        /*00ac*/ 	.word	0x00000000
        /*00b0*/ 	.short	0x000f
        /*00b2*/ 	.short	0x0050
        /*00b4*/ 	.byte	0x00, 0xf0, 0x11, 0x00


	//----- nvinfo : EIATTR_KPARAM_INFO
	.align		4
.L_39:
        /*00b8*/ 	.byte	0x04, 0x17
        /*00ba*/ 	.short	(.L_41 - .L_40)
.L_40:
        /*00bc*/ 	.word	0x00000000
        /*00c0*/ 	.short	0x000e
        /*00c2*/ 	.short	0x004c
        /*00c4*/ 	.byte	0x00, 0xf0, 0x11, 0x00


	//----- nvinfo : EIATTR_KPARAM_INFO
	.align		4
.L_41:
        /*00c8*/ 	.byte	0x04, 0x17
        /*00ca*/ 	.short	(.L_43 - .L_42)
.L_42:
        /*00cc*/ 	.word	0x00000000
        /*00d0*/ 	.short	0x000d
        /*00d2*/ 	.short	0x0048
        /*00d4*/ 	.byte	0x00, 0xf0, 0x11, 0x00


	//----- nvinfo : EIATTR_KPARAM_INFO
	.align		4
.L_43:
        /*00d8*/ 	.byte	0x04, 0x17
        /*00da*/ 	.short	(.L_45 - .L_44)
.L_44:
        /*00dc*/ 	.word	0x00000000
        /*00e0*/ 	.short	0x000c
        /*00e2*/ 	.short	0x0044
        /*00e4*/ 	.byte	0x00, 0xf0, 0x11, 0x00


	//----- nvinfo : EIATTR_KPARAM_INFO
	.align		4
.L_45:
        /*00e8*/ 	.byte	0x04, 0x17
        /*00ea*/ 	.short	(.L_47 - .L_46)
.L_46:
        /*00ec*/ 	.word	0x00000000
        /*00f0*/ 	.short	0x000b
        /*00f2*/ 	.short	0x0040
        /*00f4*/ 	.byte	0x00, 0xf0, 0x11, 0x00


	//----- nvinfo : EIATTR_KPARAM_INFO
	.align		4
.L_47:
        /*00f8*/ 	.byte	0x04, 0x17
        /*00fa*/ 	.short	(.L_49 - .L_48)
.L_48:
        /*00fc*/ 	.word	0x00000000
        /*0100*/ 	.short	0x000a
        /*0102*/ 	.short	0x003c
        /*0104*/ 	.byte	0x00, 0xf0, 0x11, 0x00


	//----- nvinfo : EIATTR_KPARAM_INFO
	.align		4
.L_49:
        /*0108*/ 	.byte	0x04, 0x17
        /*010a*/ 	.short	(.L_51 - .L_50)
.L_50:
        /*010c*/ 	.word	0x00000000
        /*0110*/ 	.short	0x0009
        /*0112*/ 	.short	0x0038
        /*0114*/ 	.byte	0x00, 0xf0, 0x11, 0x00


	//----- nvinfo : EIATTR_KPARAM_INFO
	.align		4
.L_51:
        /*0118*/ 	.byte	0x04, 0x17
        /*011a*/ 	.short	(.L_53 - .L_52)
.L_52:
        /*011c*/ 	.word	0x00000000
        /*0120*/ 	.short	0x0008
        /*0122*/ 	.short	0x0034
        /*0124*/ 	.byte	0x00, 0xf0, 0x11, 0x00


	//----- nvinfo : EIATTR_KPARAM_INFO
	.align		4
.L_53:
        /*0128*/ 	.byte	0x04, 0x17
        /*012a*/ 	.short	(.L_55 - .L_54)
.L_54:
        /*012c*/ 	.word	0x00000000
        /*0130*/ 	.short	0x0007
        /*0132*/ 	.short	0x0030
        /*0134*/ 	.byte	0x00, 0xf0, 0x11, 0x00


	//----- nvinfo : EIATTR_KPARAM_INFO
	.align		4
.L_55:
        /*0138*/ 	.byte	0x04, 0x17
        /*013a*/ 	.short	(.L_57 - .L_56)
.L_56:
        /*013c*/ 	.word	0x00000000
        /*0140*/ 	.short	0x0006
        /*0142*/ 	.short	0x002c
        /*0144*/ 	.byte	0x00, 0xf0, 0x11, 0x00


	//----- nvinfo : EIATTR_KPARAM_INFO
	.align		4
.L_57:
        /*0148*/ 	.byte	0x04, 0x17
        /*014a*/ 	.short	(.L_59 - .L_58)
.L_58:
        /*014c*/ 	.word	0x00000000
        /*0150*/ 	.short	0x0005
        /*0152*/ 	.short	0x0028
        /*0154*/ 	.byte	0x00, 0xf0, 0x11, 0x00


	//----- nvinfo : EIATTR_KPARAM_INFO
	.align		4
.L_59:
        /*0158*/ 	.byte	0x04, 0x17
        /*015a*/ 	.short	(.L_61 - .L_60)
.L_60:
        /*015c*/ 	.word	0x00000000
        /*0160*/ 	.short	0x0004
        /*0162*/ 	.short	0x0020
        /*0164*/ 	.byte	0x00, 0xf4, 0x21, 0x00


	//----- nvinfo : EIATTR_KPARAM_INFO
	.align		4
.L_61:
        /*0168*/ 	.byte	0x04, 0x17
        /*016a*/ 	.short	(.L_63 - .L_62)
.L_62:
        /*016c*/ 	.word	0x00000000
        /*0170*/ 	.short	0x0003
        /*0172*/ 	.short	0x0018
        /*0174*/ 	.byte	0x00, 0xf4, 0x21, 0x00


	//----- nvinfo : EIATTR_KPARAM_INFO
	.align		4
.L_63:
        /*0178*/ 	.byte	0x04, 0x17
        /*017a*/ 	.short	(.L_65 - .L_64)
.L_64:
        /*017c*/ 	.word	0x00000000
        /*0180*/ 	.short	0x0002
        /*0182*/ 	.short	0x0010
        /*0184*/ 	.byte	0x00, 0xf4, 0x21, 0x00


	//----- nvinfo : EIATTR_KPARAM_INFO
	.align		4
.L_65:
        /*0188*/ 	.byte	0x04, 0x17
        /*018a*/ 	.short	(.L_67 - .L_66)
.L_66:
        /*018c*/ 	.word	0x00000000
        /*0190*/ 	.short	0x0001
        /*0192*/ 	.short	0x0008
        /*0194*/ 	.byte	0x00, 0xf4, 0x21, 0x00


	//----- nvinfo : EIATTR_KPARAM_INFO
	.align		4
.L_67:
        /*0198*/ 	.byte	0x04, 0x17
        /*019a*/ 	.short	(.L_69 - .L_68)
.L_68:
        /*019c*/ 	.word	0x00000000
        /*01a0*/ 	.short	0x0000
        /*01a2*/ 	.short	0x0000
        /*01a4*/ 	.byte	0x00, 0xf4, 0x21, 0x00


	//----- nvinfo : EIATTR_AT_ENTRY_FRAGMENTS
	.align		4
.L_69:
        /*01a8*/ 	.byte	0x04, 0x4f
        /*01aa*/ 	.short	(.L_71 - .L_70)


	//   ....[0]....
.L_70:
        /*01ac*/ 	.word	0x00000004


	//----- nvinfo : EIATTR_RESERVED_SMEM_USED
	.align		4
.L_71:
        /*01b0*/ 	.byte	0x01, 0x41
	.zero		2


	//----- nvinfo : EIATTR_SPARSE_MMA_MASK
	.align		4
        /*01b4*/ 	.byte	0x03, 0x50
        /*01b6*/ 	.short	0x0000


	//----- nvinfo : EIATTR_TCGEN05_1CTA_USED
	.align		4
        /*01b8*/ 	.byte	0x01, 0x51
	.zero		2


	//----- nvinfo : EIATTR_MAXREG_COUNT
	.align		4
        /*01bc*/ 	.byte	0x03, 0x1b
        /*01be*/ 	.short	0x00ff


	//----- nvinfo : EIATTR_NUM_BARRIERS
	.align		4
        /*01c0*/ 	.byte	0x02, 0x4c
        /*01c2*/ 	.byte	0x01
	.zero		1


	//----- nvinfo : EIATTR_INT_WARP_WIDE_INSTR_OFFSETS
	.align		4
        /*01c4*/ 	.byte	0x04, 0x31
        /*01c6*/ 	.short	(.L_73 - .L_72)


	//   ....[0]....
.L_72:
        /*01c8*/ 	.word	0x00001a80


	//   ....[1]....
        /*01cc*/ 	.word	0x00001a90


	//   ....[2]....
        /*01d0*/ 	.word	0x00002050


	//   ....[3]....
        /*01d4*/ 	.word	0x00002230


	//   ....[4]....
        /*01d8*/ 	.word	0x00003a30


	//   ....[5]....
        /*01dc*/ 	.word	0x00007890


	//   ....[6]....
        /*01e0*/ 	.word	0x000078e0


	//----- nvinfo : EIATTR_COOP_GROUP_MASK_REGIDS
	.align		4
.L_73:
        /*01e4*/ 	.byte	0x04, 0x29
        /*01e6*/ 	.short	(.L_75 - .L_74)


	//   ....[0]....
.L_74:
        /*01e8*/ 	.word	0xffffffff


	//   ....[1]....
        /*01ec*/ 	.word	0xffffffff


	//   ....[2]....
        /*01f0*/ 	.word	0xffffffff


	//   ....[3]....
        /*01f4*/ 	.word	0xffffffff


	//----- nvinfo : EIATTR_COOP_GROUP_INSTR_OFFSETS
	.align		4
.L_75:
        /*01f8*/ 	.byte	0x04, 0x28
        /*01fa*/ 	.short	(.L_77 - .L_76)


	//   ....[0]....
.L_76:
        /*01fc*/ 	.word	0x00000050


	//   ....[1]....
        /*0200*/ 	.word	0x00000310


	//   ....[2]....
        /*0204*/ 	.word	0x00007720


	//   ....[3]....
        /*0208*/ 	.word	0x00007990


	//----- nvinfo : EIATTR_VRC_CTA_INIT_COUNT
	.align		4
.L_77:
        /*020c*/ 	.byte	0x02, 0x4a
        /*020e*/ 	.byte	0x80
	.zero		1


	//----- nvinfo : EIATTR_MBARRIER_INSTR_OFFSETS
	.align		4
        /*0210*/ 	.byte	0x04, 0x39
        /*0212*/ 	.short	(.L_79 - .L_78)


	//   ....[0]....
.L_78:
        /*0214*/ 	.word	0x00001f80
        /*0218*/ 	.word	0x000000ff
        /*021c*/ 	.word	0x00005800
        /*0220*/ 	.short	0x0100
        /*0222*/ 	.byte	0x09
	.zero		1


	//   ....[1]....
        /*0224*/ 	.word	0x00002210
        /*0228*/ 	.word	0x000000ff
        /*022c*/ 	.word	0x00005808
        /*0230*/ 	.short	0x0100
        /*0232*/ 	.byte	0x09
	.zero		1


	//   ....[2]....
        /*0234*/ 	.word	0x000024b0
        /*0238*/ 	.word	0x000000ff
        /*023c*/ 	.word	0x00004800
        /*0240*/ 	.short	0x0100
        /*0242*/ 	.byte	0x09
	.zero		1


	//   ....[3]....
        /*0244*/ 	.word	0x00002710
        /*0248*/ 	.word	0x000000ff
        /*024c*/ 	.word	0x00004800
        /*0250*/ 	.short	0x010a
        /*0252*/ 	.byte	0x09
	.zero		1


	//   ....[4]....
        /*0254*/ 	.word	0x00002760
        /*0258*/ 	.word	0x000000ff
        /*025c*/ 	.word	0x00004800
        /*0260*/ 	.short	0x0108
        /*0262*/ 	.byte	0x09
	.zero		1


	//   ....[5]....
        /*0264*/ 	.word	0x00003af0
        /*0268*/ 	.word	0x000000ff
        /*026c*/ 	.word	0x00005810
        /*0270*/ 	.short	0x0100
        /*0272*/ 	.byte	0x09
	.zero		1


	//   ....[6]....
        /*0274*/ 	.word	0x00003c50
        /*0278*/ 	.word	0x000000ff
        /*027c*/ 	.word	0x00005810
        /*0280*/ 	.short	0x010a
        /*0282*/ 	.byte	0x09
	.zero		1


	//   ....[7]....
        /*0284*/ 	.word	0x00003cd0
        /*0288*/ 	.word	0x000000ff
        /*028c*/ 	.word	0x00005810
        /*0290*/ 	.short	0x0108
        /*0292*/ 	.byte	0x09
	.zero		1


	//   ....[8]....
        /*0294*/ 	.word	0x00003cf0
        /*0298*/ 	.word	0x000000ff
        /*029c*/ 	.word	0x00000000
        /*02a0*/ 	.short	0x010a
        /*02a2*/ 	.byte	0x1e
	.zero		1


	//   ....[9]....
        /*02a4*/ 	.word	0x00005110
        /*02a8*/ 	.word	0x000000ff
        /*02ac*/ 	.word	0x00000000
        /*02b0*/ 	.short	0x010a
        /*02b2*/ 	.byte	0x1e
	.zero		1


	//   ....[10]....
        /*02b4*/ 	.word	0x00005250
        /*02b8*/ 	.word	0x000000ff
        /*02bc*/ 	.word	0x00005800
        /*02c0*/ 	.short	0x0108
        /*02c2*/ 	.byte	0x09
	.zero		1


	//   ....[11]....
        /*02c4*/ 	.word	0x000053d0
        /*02c8*/ 	.word	0x000000ff
        /*02cc*/ 	.word	0x00005808
        /*02d0*/ 	.short	0x0108
        /*02d2*/ 	.byte	0x09
	.zero		1


	//   ....[12]....
        /*02d4*/ 	.word	0x000079b0
        /*02d8*/ 	.word	0x000000ff
        /*02dc*/ 	.word	0x00004800
        /*02e0*/ 	.short	0x010a
        /*02e2*/ 	.byte	0x09
	.zero		1


	//   ....[13]....
        /*02e4*/ 	.word	0x000079e0
        /*02e8*/ 	.word	0x000000ff
        /*02ec*/ 	.word	0x00005810
        /*02f0*/ 	.short	0x010a
        /*02f2*/ 	.byte	0x09
	.zero		1


	//   ....[14]....
        /*02f4*/ 	.word	0x00007a10
        /*02f8*/ 	.word	0x000000ff
        /*02fc*/ 	.word	0x00000000
        /*0300*/ 	.short	0x010a
        /*0302*/ 	.byte	0x1e
	.zero		1


	//   ....[15]....
        /*0304*/ 	.word	0x00007a40
        /*0308*/ 	.word	0x000000ff
        /*030c*/ 	.word	0x00000000
        /*0310*/ 	.short	0x010a
        /*0312*/ 	.byte	0x1e
	.zero		1


	//----- nvinfo : EIATTR_NUM_MBARRIERS
	.align		4
.L_79:
        /*0314*/ 	.byte	0x03, 0x38
        /*0316*/ 	.short	0xffff


	//----- nvinfo : EIATTR_EXIT_INSTR_OFFSETS
	.align		4
        /*0318*/ 	.byte	0x04, 0x1c
        /*031a*/ 	.short	(.L_81 - .L_80)


	//   ....[0]....
.L_80:
        /*031c*/ 	.word	0x000079a0


	//----- nvinfo : EIATTR_REQNTID
	.align		4
.L_81:
        /*0320*/ 	.byte	0x04, 0x10
        /*0322*/ 	.short	(.L_83 - .L_82)
.L_82:
        /*0324*/ 	.word	0x00000080
        /*0328*/ 	.word	0x00000001
        /*032c*/ 	.word	0x00000001


	//----- nvinfo : EIATTR_CRS_STACK_SIZE
	.align		4
.L_83:
        /*0330*/ 	.byte	0x04, 0x1e
        /*0332*/ 	.short	(.L_85 - .L_84)
.L_84:
        /*0334*/ 	.word	0x00000000


	//----- nvinfo : EIATTR_CBANK_PARAM_SIZE
	.align		4
.L_85:
        /*0338*/ 	.byte	0x03, 0x19
        /*033a*/ 	.short	0x0088


	//----- nvinfo : EIATTR_PARAM_CBANK
	.align		4
        /*033c*/ 	.byte	0x04, 0x0a
        /*033e*/ 	.short	(.L_87 - .L_86)
	.align		4
.L_86:
        /*0340*/ 	.word	index@(.nv.constant0.attn_fwd)
        /*0344*/ 	.short	0x0380
        /*0346*/ 	.short	0x0088


	//----- nvinfo : EIATTR_SW_WAR
	.align		4
.L_87:
        /*0348*/ 	.byte	0x04, 0x36
        /*034a*/ 	.short	(.L_89 - .L_88)
.L_88:
        /*034c*/ 	.word	0x00000008
.L_89:


//--------------------- .nv.compat                --------------------------
	.section	.nv.compat,"",@"SHT_CUDA_COMPAT_INFO"
	.align	4
        /*0000*/ 	.byte	0x02, 0x02, 0x02, 0x00, 0x02, 0x05, 0x05, 0x00, 0x02, 0x03, 0x00, 0x00, 0x02, 0x06, 0x01, 0x00


//--------------------- .nv.callgraph             --------------------------
	.section	.nv.callgraph,"",@"SHT_CUDA_CALLGRAPH"
	.align	4
	.sectionentsize	8
	.align		4
        /*0000*/ 	.word	0x00000000
	.align		4
        /*0004*/ 	.word	0xffffffff
	.align		4
        /*0008*/ 	.word	0x00000000
	.align		4
        /*000c*/ 	.word	0xfffffffe
	.align		4
        /*0010*/ 	.word	0x00000000
	.align		4
        /*0014*/ 	.word	0xfffffffd
	.align		4
        /*0018*/ 	.word	0x00000000
	.align		4
        /*001c*/ 	.word	0xfffffffc


//--------------------- .nv.constant4             --------------------------
	.section	.nv.constant4,"a",@progbits
	.align	8
	.align		8
.nv.constant4:
        /*0000*/ 	.dword	_$_str


//--------------------- .text.attn_fwd            --------------------------
	.section	.text.attn_fwd,"ax",@progbits
	.align	128
        .global         attn_fwd
        .type           attn_fwd,@function
        .size           attn_fwd,(.L_x_31 - attn_fwd)
        .other          attn_fwd,@"STO_CUDA_ENTRY STV_DEFAULT"
attn_fwd:
.text.attn_fwd:
[----:B------:R-:W0:Y:S01]  /*0000*/  LDC R1, c[0x0][0x37c] ;  /* 0x0000df00ff017b82 */ /* 0x000e220000000800 */
[----:B------:R-:W1:Y:S02]  /*0010*/  S2R R2, SR_TID.X ;  /* 0x0000000000027919 */ /* 0x000e640000002100 */
[----:B-1----:R-:W-:-:S13]  /*0020*/  ISETP.GE.U32.AND P5, PT, R2, 0x20, PT ;  /* 0x000000200200780c */ /* 0x002fda0003fa6070 */
[----:B------:R-:W-:Y:S05]  /*0030*/  @P5 BRA `(.L_x_0) ;  /* 0x0000000000b85947 */ /* 0x000fea0003800000 */
[----:B------:R-:W1:Y:S01]  /*0040*/  S2UR UR6, SR_CgaCtaId ;  /* 0x00000000000679c3 */ /* 0x000e620000008800 */
[----:B------:R-:W-:Y:S01]  /*0050*/  NOP ;  /* 0x0000000000007918 */ /* 0x000fe20000000000 */
[----:B------:R-:W-:Y:S02]  /*0060*/  UMOV UR4, 0x40 ;  /* 0x0000004000047882 */ /* 0x000fe40000000000 */
[----:B-1----:R-:W-:-:S09]  /*0070*/  ULEA UR4, UR6, UR4, 0x18 ;  /* 0x0000000406047291 */ /* 0x002fd2000f8ec0ff */
[----:B------:R-:W1:Y:S01]  /*0080*/  LDS.U8 R0, [UR4] ;  /* 0x00000004ff007984 */ /* 0x000e620008000000 */
[----:B------:R-:W-:Y:S02]  /*0090*/  UMOV UR4, 0x400 ;  /* 0x0000040000047882 */ /* 0x000fe40000000000 */
[----:B------:R-:W-:Y:S01]  /*00a0*/  ULEA UR4, UR6, UR4, 0x18 ;  /* 0x0000000406047291 */ /* 0x000fe2000f8ec0ff */
[----:B-1----:R-:W-:-:S13]  /*00b0*/  ISETP.NE.AND P0, PT, R0, RZ, PT ;  /* 0x000000ff0000720c */ /* 0x002fda0003f05270 */
[----:B------:R-:W-:Y:S05]  /*00c0*/  @P0 BRA `(.L_x_1) ;  /* 0x00000000007c0947 */ /* 0x000fea0003800000 */
[----:B------:R-:W-:-:S13]  /*00d0*/  ELECT P0, URZ, PT ;  /* 0x0000000000ff782f */ /* 0x000fda0003800000 */
[----:B------:R-:W-:Y:S05]  /*00e0*/  @!P0 BRA `(.L_x_2) ;  /* 0x0000000000848947 */ /* 0x000fea0003800000 */
[----:B------:R-:W-:Y:S01]  /*00f0*/  UMOV UR5, 0x4 ;  /* 0x0000000400057882 */ /* 0x000fe20000000000 */
[----:B------:R-:W-:Y:S01]  /*0100*/  HFMA2 R5, -RZ, RZ, 0, 5.9604644775390625e-08 ;  /* 0x00000001ff057431 */ /* 0x000fe200000001ff */
[----:B------:R-:W-:-:S03]  /*0110*/  MOV R3, 0xf ;  /* 0x0000000f00037802 */ /* 0x000fc60000000f00 */
[----:B------:R-:W-:Y:S04]  /*0120*/  DEPBAR.LE SB1, 0x36 ;  /* 0x00009d800000791a */ /* 0x000fe80000000000 */
[----:B------:R-:W1:Y:S02]  /*0130*/  UTCATOMSWS.FIND_AND_SET.ALIGN UP0, UR5, UR5 ;  /* 0x00000005000575e3 */ /* 0x000e640008000800 */
[----:B-1----:R-:W-:-:S04]  /*0140*/  PLOP3.LUT P0, PT, PT, PT, UP0, 0x80, 0x8 ;  /* 0x000000000008781c */ /* 0x002fc80003f0f008 */
[----:B------:R-:W-:-:S04]  /*0150*/  SEL R0, RZ, 0xffffffff, !P0 ;  /* 0xffffffffff007807 */ /* 0x000fc80004000000 */
[----:B------:R-:W-:Y:S02]  /*0160*/  ISETP.NE.AND P0, PT, R0, RZ, PT ;  /* 0x000000ff0000720c */ /* 0x000fe40003f05270 */
[----:B------:R-:W-:-:S11]  /*0170*/  MOV R0, UR5 ;  /* 0x0000000500007c02 */ /* 0x000fd60008000f00 */
[----:B------:R-:W-:Y:S05]  /*0180*/  @P0 BRA `(.L_x_3) ;  /* 0x0000000000240947 */ /* 0x000fea0003800000 */
.L_x_4:
[----:B------:R-:W-:Y:S05]  /*0190*/  NANOSLEEP 0x64 ;  /* 0x000000640000795d */ /* 0x000fea0003800000 */
[----:B------:R-:W-:-:S05]  /*01a0*/  UMOV UR5, 0x4 ;  /* 0x0000000400057882 */ /* 0x000fca0000000000 */
[----:B------:R-:W-:Y:S04]  /*01b0*/  DEPBAR.LE SB1, 0x36 ;  /* 0x00009d800000791a */ /* 0x000fe80000000000 */
[----:B------:R-:W1:Y:S02]  /*01c0*/  UTCATOMSWS.FIND_AND_SET.ALIGN UP0, UR5, UR5 ;  /* 0x00000005000575e3 */ /* 0x000e640008000800 */
[----:B-1----:R-:W-:-:S04]  /*01d0*/  PLOP3.LUT P0, PT, PT, PT, UP0, 0x80, 0x8 ;  /* 0x000000000008781c */ /* 0x002fc80003f0f008 */
[----:B------:R-:W-:-:S04]  /*01e0*/  SEL R0, RZ, 0xffffffff, !P0 ;  /* 0xffffffffff007807 */ /* 0x000fc80004000000 */
[----:B------:R-:W-:Y:S02]  /*01f0*/  ISETP.NE.AND P0, PT, R0, RZ, PT ;  /* 0x000000ff0000720c */ /* 0x000fe40003f05270 */
[----:B------:R-:W-:-:S11]  /*0200*/  MOV R0, UR5 ;  /* 0x0000000500007c02 */ /* 0x000fd60008000f00 */
[----:B------:R-:W-:Y:S05]  /*0210*/  @!P0 BRA `(.L_x_4) ;  /* 0xfffffffc00dc8947 */ /* 0x000fea000383ffff */
.L_x_3:
[C---:B------:R-:W-:Y:S01]  /*0220*/  IADD3 R4, PT, PT, R0.reuse, 0x10, RZ ;  /* 0x0000001000047810 */ /* 0x040fe20007ffe0ff */
[----:B------:R-:W-:Y:S01]  /*0230*/  UMOV UR5, 0x50 ;  /* 0x0000005000057882 */ /* 0x000fe20000000000 */
[----:B------:R-:W-:Y:S01]  /*0240*/  SHF.L.U32 R3, R3, R0, RZ ;  /* 0x0000000003037219 */ /* 0x000fe200000006ff */
[----:B------:R-:W-:Y:S01]  /*0250*/  ULEA UR5, UR6, UR5, 0x18 ;  /* 0x0000000506057291 */ /* 0x000fe2000f8ec0ff */
[----:B------:R-:W-:Y:S02]  /*0260*/  SHF.L.U32 R4, R5, R4, RZ ;  /* 0x0000000405047219 */ /* 0x000fe400000006ff */
[----:B------:R-:W-:Y:S02]  /*0270*/  SHF.L.U32 R0, R0, 0x5, RZ ;  /* 0x0000000500007819 */ /* 0x000fe400000006ff */
[----:B------:R-:W-:-:S05]  /*0280*/  LOP3.LUT R3, R4, R3, RZ, 0xfc, !PT ;  /* 0x0000000304037212 */ /* 0x000fca00078efcff */
[----:B------:R1:W-:Y:S04]  /*0290*/  ATOMS.OR RZ, [UR5], R3 ;  /* 0x00000003ffff798c */ /* 0x0003e8000b000005 */
[----:B------:R1:W-:Y:S01]  /*02a0*/  STS [UR4], R0 ;  /* 0x00000000ff007988 */ /* 0x0003e20008000804 */
[----:B------:R-:W-:Y:S05]  /*02b0*/  BRA `(.L_x_2) ;  /* 0x0000000000107947 */ /* 0x000fea0003800000 */
.L_x_1:
[----:B------:R-:W-:Y:S02]  /*02c0*/  MOV R0, 0xffffffff ;  /* 0xffffffff00007802 */ /* 0x000fe40000000f00 */
[----:B------:R-:W-:-:S03]  /*02d0*/  MOV R4, 0x300 ;  /* 0x0000030000047802 */ /* 0x000fc60000000f00 */
[----:B------:R1:W-:Y:S04]  /*02e0*/  STS [UR4], R0 ;  /* 0x00000000ff007988 */ /* 0x0003e80008000804 */
[----:B01----:R-:W-:Y:S05]  /*02f0*/  CALL.REL.NOINC `($__internal_1_$__cuda_sm10x_tcgen05_guardrail_trap_phase_invalid_during_alloc) ;  /* 0x0000007400e87944 */ /* 0x003fea0003c00000 */
.L_x_2:
[----:B------:R-:W-:Y:S05]  /*0300*/  WARPSYNC.ALL ;  /* 0x0000000000007948 */ /* 0x000fea0003800000 */
[----:B------:R-:W-:Y:S01]  /*0310*/  NOP ;  /* 0x0000000000007918 */ /* 0x000fe20000000000 */
.L_x_0:
[----:B------:R-:W2:Y:S01]  /*0320*/  S2R R73, SR_CTAID.X ;  /* 0x0000000000497919 */ /* 0x000ea20000002500 */
[----:B------:R-:W3:Y:S01]  /*0330*/  S2UR UR8, SR_CTAID.Y ;  /* 0x00000000000879c3 */ /* 0x000ee20000002600 */
[----:B------:R-:W3:Y:S01]  /*0340*/  LDCU.64 UR4, c[0x0][0x3b0] ;  /* 0x00007600ff0477ac */ /* 0x000ee20008000a00 */
[----:B------:R-:W-:Y:S01]  /*0350*/  UMOV UR9, 0x400 ;  /* 0x0000040000097882 */ /* 0x000fe20000000000 */
[----:B------:R-:W4:Y:S05]  /*0360*/  LDCU.64 UR28, c[0x0][0x358] ;  /* 0x00006b00ff1c77ac */ /* 0x000f2a0008000a00 */
[----:B------:R-:W1:Y:S08]  /*0370*/  LDC.64 R6, c[0x0][0x380] ;  /* 0x0000e000ff067b82 */ /* 0x000e700000000a00 */
[----:B------:R-:W0:Y:S01]  /*0380*/  LDC R121, c[0x0][0x3b8] ;  /* 0x0000ee00ff797b82 */ /* 0x000e220000000800 */
[----:B---3--:R-:W-:-:S07]  /*0390*/  UIMAD UR4, UR8, UR4, URZ ;  /* 0x00000004080472a4 */ /* 0x008fce000f8e02ff */
[----:B------:R-:W3:Y:S01]  /*03a0*/  S2UR UR6, SR_CgaCtaId ;  /* 0x00000000000679c3 */ /* 0x000ee20000008800 */
[----:B------:R-:W-:Y:S01]  /*03b0*/  USHF.L.U32 UR7, UR4, 0x1, URZ ;  /* 0x0000000104077899 */ /* 0x000fe200080006ff */
[----:B--2---:R-:W-:-:S04]  /*03c0*/  SHF.L.U32 R73, R73, 0x7, RZ ;  /* 0x0000000749497819 */ /* 0x004fc800000006ff */
[----:B-1----:R-:W-:-:S05]  /*03d0*/  LOP3.LUT R0, R73, 0x7f, R2, 0xf8, !PT ;  /* 0x0000007f49007812 */ /* 0x002fca00078ef802 */
[----:B------:R-:W-:Y:S01]  /*03e0*/  IMAD R3, R0, UR5, RZ ;  /* 0x0000000500037c24 */ /* 0x000fe2000f8e02ff */
[----:B------:R-:W-:Y:S01]  /*03f0*/  UIMAD.WIDE UR4, UR4, 0x2, URZ ;  /* 0x00000002040478a5 */ /* 0x000fe2000f8e02ff */
[----:B0-----:R-:W-:Y:S02]  /*0400*/  SHF.L.U32 R13, R121, 0x4, RZ ;  /* 0x00000004790d7819 */ /* 0x001fe400000006ff */
[C---:B------:R-:W-:Y:S01]  /*0410*/  IMAD.HI R4, R3.reuse, 0x2, RZ ;  /* 0x0000000203047827 */ /* 0x040fe200078e02ff */
[----:B------:R-:W-:Y:S02]  /*0420*/  SHF.L.U32 R123, R3, 0x1, RZ ;  /* 0x00000001037b7819 */ /* 0x000fe400000006ff */
[----:B------:R-:W-:Y:S02]  /*0430*/  SHF.L.U32 R9, R121, 0x3, RZ ;  /* 0x0000000379097819 */ /* 0x000fe400000006ff */
[----:B------:R-:W-:Y:S01]  /*0440*/  IADD3 R122, P0, P1, R123, UR7, R6 ;  /* 0x000000077b7a7c10 */ /* 0x000fe2000f91e006 */
[----:B------:R-:W-:-:S02]  /*0450*/  IMAD R21, R121, 0x14, RZ ;  /* 0x0000001479157824 */ /* 0x000fc400078e02ff */
[C---:B------:R-:W-:Y:S01]  /*0460*/  IMAD R19, R121.reuse, 0xa, RZ ;  /* 0x0000000a79137824 */ /* 0x040fe200078e02ff */
[----:B------:R-:W-:Y:S01]  /*0470*/  IADD3.X R123, PT, PT, R4, UR5, R7, P0, P1 ;  /* 0x00000005047b7c10 */ /* 0x000fe200087e2407 */
[C---:B------:R-:W-:Y:S01]  /*0480*/  IMAD R17, R121.reuse, 0x50, RZ ;  /* 0x0000005079117824 */ /* 0x040fe200078e02ff */
[CC--:B------:R-:W-:Y:S01]  /*0490*/  LEA R12, P3, R121.reuse, R122.reuse, 0x5 ;  /* 0x0000007a790c7211 */ /* 0x0c0fe200078628ff */
[C---:B------:R-:W-:Y:S01]  /*04a0*/  IMAD R11, R121.reuse, 0x6, RZ ;  /* 0x00000006790b7824 */ /* 0x040fe200078e02ff */
[CC--:B------:R-:W-:Y:S01]  /*04b0*/  LEA R8, P6, R121.reuse, R122.reuse, 0x4 ;  /* 0x0000007a79087211 */ /* 0x0c0fe200078c20ff */
[----:B------:R-:W-:Y:S01]  /*04c0*/  IMAD R27, R121, 0x60, RZ ;  /* 0x00000060791b7824 */ /* 0x000fe200078e02ff */
[-C--:B------:R-:W-:Y:S01]  /*04d0*/  LEA.HI.X.SX32 R13, R13, R123.reuse, 0x1, P3 ;  /* 0x0000007b0d0d7211 */ /* 0x080fe200018f0eff */
[----:B------:R-:W-:Y:S01]  /*04e0*/  IMAD R25, R121, 0x28, RZ ;  /* 0x0000002879197824 */ /* 0x000fe200078e02ff */
[-C--:B------:R-:W-:Y:S01]  /*04f0*/  IADD3 R18, P3, PT, R21, R122.reuse, RZ ;  /* 0x0000007a15127210 */ /* 0x080fe20007f7e0ff */
[----:B------:R-:W-:Y:S01]  /*0500*/  IMAD R35, R121, 0x30, RZ ;  /* 0x0000003079237824 */ /* 0x000fe200078e02ff */
[----:B------:R-:W-:Y:S01]  /*0510*/  LEA.HI.X.SX32 R9, R9, R123, 0x1, P6 ;  /* 0x0000007b09097211 */ /* 0x000fe200030f0eff */
[C---:B------:R-:W-:Y:S01]  /*0520*/  IMAD R31, R121.reuse, 0x18, RZ ;  /* 0x00000018791f7824 */ /* 0x040fe200078e02ff */
[C---:B------:R-:W-:Y:S01]  /*0530*/  SHF.L.U32 R15, R121.reuse, 0x5, RZ ;  /* 0x00000005790f7819 */ /* 0x040fe200000006ff */
[C---:B------:R-:W-:Y:S01]  /*0540*/  IMAD R45, R121.reuse, 0x38, RZ ;  /* 0x00000038792d7824 */ /* 0x040fe200078e02ff */
[C---:B------:R-:W-:Y:S01]  /*0550*/  LEA R5, R121.reuse, R121, 0x2 ;  /* 0x0000007979057211 */ /* 0x040fe200078e10ff */
[C---:B------:R-:W-:Y:S01]  /*0560*/  IMAD R29, R121.reuse, 0xc, RZ ;  /* 0x0000000c791d7824 */ /* 0x040fe200078e02ff */
[CC--:B------:R-:W-:Y:S01]  /*0570*/  LEA R14, P1, R121.reuse, R122.reuse, 0x6 ;  /* 0x0000007a790e7211 */ /* 0x0c0fe200078230ff */
[----:B------:R-:W-:Y:S01]  /*0580*/  IMAD R39, R121, 0x1c, RZ ;  /* 0x0000001c79277824 */ /* 0x000fe200078e02ff */
[-C--:B------:R-:W-:Y:S01]  /*0590*/  IADD3 R16, P6, PT, R19, R122.reuse, RZ ;  /* 0x0000007a13107210 */ /* 0x080fe20007fde0ff */
[----:B------:R-:W-:Y:S01]  /*05a0*/  IMAD R37, R121, 0xe, RZ ;  /* 0x0000000e79257824 */ /* 0x000fe200078e02ff */
[-C--:B------:R-:W-:Y:S01]  /*05b0*/  IADD3 R4, P0, PT, R17, R122.reuse, RZ ;  /* 0x0000007a11047210 */ /* 0x080fe20007f1e0ff */
[----:B------:R-:W-:Y:S01]  /*05c0*/  IMAD R10, R121, 0x70, RZ ;  /* 0x00000070790a7824 */ /* 0x000fe200078e02ff */
[----:B------:R-:W-:Y:S01]  /*05d0*/  LEA.HI.X.SX32 R19, R19, R123, 0x1, P3 ;  /* 0x0000007b13137211 */ /* 0x000fe200018f0eff */
[C---:B------:R-:W-:Y:S01]  /*05e0*/  IMAD R22, R121.reuse, 0x7e, RZ ;  /* 0x0000007e79167824 */ /* 0x040fe200078e02ff */
[----:B------:R-:W-:Y:S01]  /*05f0*/  LEA R7, R121, R121, 0x1 ;  /* 0x0000007979077211 */ /* 0x000fe200078e08ff */
[----:B------:R-:W-:Y:S01]  /*0600*/  BAR.SYNC.DEFER_BLOCKING 0x0 ;  /* 0x0000000000007b1d */ /* 0x000fe20000010000 */
[----:B------:R-:W-:-:S02]  /*0610*/  IADD3 R24, P3, PT, R11, R122, RZ ;  /* 0x0000007a0b187210 */ /* 0x000fc40007f7e0ff */
[C---:B------:R-:W-:Y:S01]  /*0620*/  SHF.L.U32 R47, R121.reuse, 0x1, RZ ;  /* 0x00000001792f7819 */ /* 0x040fe200000006ff */
[----:B------:R-:W-:Y:S01]  /*0630*/  IMAD R23, R121, 0x7, RZ ;  /* 0x0000000779177824 */ /* 0x000fe200078e02ff */
[-C--:B------:R-:W-:Y:S01]  /*0640*/  IADD3 R6, P4, PT, R27, R122.reuse, RZ ;  /* 0x0000007a1b067210 */ /* 0x080fe20007f9e0ff */
[----:B------:R-:W-:Y:S01]  /*0650*/  IMAD R61, R121, 0x12, RZ ;  /* 0x00000012793d7824 */ /* 0x000fe200078e02ff */
[-C--:B------:R-:W-:Y:S01]  /*0660*/  LEA.HI.X.SX32 R15, R15, R123.reuse, 0x1, P1 ;  /* 0x0000007b0f0f7211 */ /* 0x080fe200008f0eff */
[----:B------:R-:W-:Y:S01]  /*0670*/  IMAD R67, R121, 0x16, RZ ;  /* 0x0000001679437824 */ /* 0x000fe200078e02ff */
[-C--:B------:R-:W-:Y:S01]  /*0680*/  LEA.HI.X.SX32 R17, R5, R123.reuse, 0x1, P6 ;  /* 0x0000007b05117211 */ /* 0x080fe200030f0eff */
        /* <DEDUP_REMOVED lines=9> */
[-C--:B------:R-:W-:Y:S01]  /*0720*/  IADD3 R28, P0, PT, R31, R122.reuse, RZ ;  /* 0x0000007a1f1c7210 */ /* 0x080fe20007f1e0ff */
[----:B------:R-:W-:Y:S01]  /*0730*/  IMAD R41, R121, 0x22, RZ ;  /* 0x0000002279297824 */ /* 0x000fe200078e02ff */
[-C--:B------:R-:W-:Y:S01]  /*0740*/  LEA.HI.X.SX32 R7, R35, R123.reuse, 0x1, P4 ;  /* 0x0000007b23077211 */ /* 0x080fe200020f0eff */
        /* <DEDUP_REMOVED lines=12> */
[----:B---3--:R-:W-:Y:S01]  /*0810*/  ULEA UR9, UR6, UR9, 0x18 ;  /* 0x0000000906097291 */ /* 0x008fe2000f8ec0ff */
[-C--:B------:R-:W-:Y:S01]  /*0820*/  IADD3 R10, P2, PT, R10, R122.reuse, RZ ;  /* 0x0000007a0a0a7210 */ /* 0x080fe20007f5e0ff */
[----:B------:R-:W-:Y:S01]  /*0830*/  IMAD R65, R121, 0x15, RZ ;  /* 0x0000001579417824 */ /* 0x000fe200078e02ff */
[-C--:B------:R-:W-:Y:S01]  /*0840*/  IADD3 R34, P0, PT, R37, R122.reuse, RZ ;  /* 0x0000007a25227210 */ /* 0x080fe20007f1e0ff */
[----:B------:R-:W-:Y:S01]  /*0850*/  IMAD R69, R121, 0x17, RZ ;  /* 0x0000001779457824 */ /* 0x000fe200078e02ff */
[----:B------:R-:W-:Y:S01]  /*0860*/  LEA.HI.X.SX32 R39, R39, R123, 0x1, P4 ;  /* 0x0000007b27277211 */ /* 0x000fe200020f0eff */
[C---:B------:R-:W-:Y:S01]  /*0870*/  IMAD R109, R121.reuse, 0x32, RZ ;  /* 0x00000032796d7824 */ /* 0x040fe200078e02ff */
[C---:B------:R-:W-:Y:S01]  /*0880*/  LEA R48, R121.reuse, -R121, 0x6 ;  /* 0x8000007979307211 */ /* 0x040fe200078e30ff */
[C---:B------:R-:W-:Y:S01]  /*0890*/  IMAD R113, R121.reuse, 0x34, RZ ;  /* 0x0000003479717824 */ /* 0x040fe200078e02ff */
[-C--:B------:R-:W-:Y:S01]  /*08a0*/  IADD3 R22, P6, PT, R22, R122.reuse, RZ ;  /* 0x0000007a16167210 */ /* 0x080fe20007fde0ff */
[----:B------:R-:W-:Y:S01]  /*08b0*/  IMAD R117, R121, 0x36, RZ ;  /* 0x0000003679757824 */ /* 0x000fe200078e02ff */
[-C--:B------:R-:W-:Y:S01]  /*08c0*/  IADD3 R44, P4, PT, R47, R122.reuse, RZ ;  /* 0x0000007a2f2c7210 */ /* 0x080fe20007f9e0ff */
[----:B------:R-:W-:Y:S01]  /*08d0*/  IMAD R71, R121, 0x19, RZ ;  /* 0x0000001979477824 */ /* 0x000fe200078e02ff */
[-C--:B------:R-:W-:Y:S01]  /*08e0*/  LEA.HI.X.SX32 R27, R11, R123.reuse, 0x1, P1 ;  /* 0x0000007b0b1b7211 */ /* 0x080fe200008f0eff */
[----:B------:R-:W-:Y:S01]  /*08f0*/  IMAD R77, R121, 0x1b, RZ ;  /* 0x0000001b794d7824 */ /* 0x000fe200078e02ff */
[-C--:B------:R-:W-:Y:S01]  /*0900*/  LEA.HI.X.SX32 R35, R23, R123.reuse, 0x1, P0 ;  /* 0x0000007b17237211 */ /* 0x080fe200000f0eff */
[----:B------:R-:W0:Y:S01]  /*0910*/  LDS R72, [UR9] ;  /* 0x00000009ff487984 */ /* 0x000e220008000800 */
[-C--:B------:R-:W-:Y:S01]  /*0920*/  LEA.HI.X.SX32 R11, R45, R123.reuse, 0x1, P2 ;  /* 0x0000007b2d0b7211 */ /* 0x080fe200010f0eff */
[C---:B------:R-:W-:Y:S01]  /*0930*/  IMAD R125, R121.reuse, 0x3a, RZ ;  /* 0x0000003a797d7824 */ /* 0x040fe200078e02ff */
[-C--:B------:R-:W-:Y:S01]  /*0940*/  LEA.HI.X.SX32 R23, R48, R123.reuse, 0x1, P6 ;  /* 0x0000007b30177211 */ /* 0x080fe200030f0eff */
[C---:B------:R-:W-:Y:S01]  /*0950*/  IMAD R129, R121.reuse, 0x3c, RZ ;  /* 0x0000003c79817824 */ /* 0x040fe200078e02ff */
[C---:B------:R-:W-:Y:S01]  /*0960*/  LEA.HI.X.SX32 R45, R121.reuse, R123, 0x1, P4 ;  /* 0x0000007b792d7211 */ /* 0x040fe200020f0eff */
[C---:B------:R-:W-:Y:S01]  /*0970*/  IMAD R133, R121.reuse, 0x3e, RZ ;  /* 0x0000003e79857824 */ /* 0x040fe200078e02ff */
[C---:B------:R-:W-:Y:S01]  /*0980*/  SHF.L.U32 R49, R121.reuse, 0x2, RZ ;  /* 0x0000000279317819 */ /* 0x040fe200000006ff */
[C---:B------:R-:W-:Y:S01]  /*0990*/  IMAD R32, R121.reuse, 0x42, RZ ;  /* 0x0000004279207824 */ /* 0x040fe200078e02ff */
[C---:B------:R-:W-:Y:S01]  /*09a0*/  LEA R51, R121.reuse, R121, 0x3 ;  /* 0x0000007979337211 */ /* 0x040fe200078e18ff */
[C---:B------:R-:W-:Y:S01]  /*09b0*/  IMAD R40, R121.reuse, 0x44, RZ ;  /* 0x0000004479287824 */ /* 0x040fe200078e02ff */
[CC--:B------:R-:W-:Y:S01]  /*09c0*/  LEA R46, P2, R121.reuse, R122.reuse, 0x2 ;  /* 0x0000007a792e7211 */ /* 0x0c0fe200078410ff */
[----:B------:R-:W-:Y:S01]  /*09d0*/  BAR.SYNC.DEFER_BLOCKING 0x0 ;  /* 0x0000000000007b1d */ /* 0x000fe20000010000 */
[----:B------:R-:W-:-:S02]  /*09e0*/  LEA R48, P6, R121, R122, 0x3 ;  /* 0x0000007a79307211 */ /* 0x000fc400078c18ff */
[-C--:B------:R-:W-:Y:S02]  /*09f0*/  IADD3 R50, P4, PT, R61, R122.reuse, RZ ;  /* 0x0000007a3d327210 */ /* 0x080fe40007f9e0ff */
[-C--:B------:R-:W-:Y:S01]  /*0a00*/  LEA.HI.X.SX32 R47, R47, R123.reuse, 0x1, P2 ;  /* 0x0000007b2f2f7211 */ /* 0x080fe200010f0eff */
        /* <DEDUP_REMOVED lines=9> */
[-C--:B------:R-:W-:Y:S01]  /*0aa0*/  IADD3 R56, P4, PT, R81, R122.reuse, RZ ;  /* 0x0000007a51387210 */ /* 0x080fe20007f9e0ff */
[----:B------:R-:W-:Y:S01]  /*0ab0*/  IMAD R86, R121, 0x4a, RZ ;  /* 0x0000004a79567824 */ /* 0x000fe200078e02ff */
[-C--:B------:R-:W-:Y:S01]  /*0ac0*/  LEA.HI.X.SX32 R53, R53, R123.reuse, 0x1, P2 ;  /* 0x0000007b35357211 */ /* 0x080fe200010f0eff */
[----:B------:R-:W-:Y:S01]  /*0ad0*/  IMAD R88, R121, 0x4c, RZ ;  /* 0x0000004c79587824 */ /* 0x000fe200078e02ff */
[-C--:B------:R-:W-:Y:S01]  /*0ae0*/  LEA.HI.X.SX32 R55, R55, R123.reuse, 0x1, P6 ;  /* 0x0000007b37377211 */ /* 0x080fe200030f0eff */
[----:B------:R-:W-:Y:S01]  /*0af0*/  IMAD R90, R121, 0x4e, RZ ;  /* 0x0000004e795a7824 */ /* 0x000fe200078e02ff */
[----:B------:R-:W-:Y:S01]  /*0b00*/  LEA.HI.X.SX32 R57, R57, R123, 0x1, P4 ;  /* 0x0000007b39397211 */ /* 0x000fe200020f0eff */
[C---:B------:R-:W-:Y:S01]  /*0b10*/  IMAD R92, R121.reuse, 0x52, RZ ;  /* 0x00000052795c7824 */ /* 0x040fe200078e02ff */
[C---:B------:R-:W-:Y:S01]  /*0b20*/  LEA R59, R121.reuse, R121, 0x4 ;  /* 0x00000079793b7211 */ /* 0x040fe200078e20ff */
        /* <DEDUP_REMOVED lines=37> */
[C---:B------:R-:W-:Y:S01]  /*0d80*/  LEA R83, R121.reuse, -R121, 0x5 ;  /* 0x8000007979537211 */ /* 0x040fe200078e28ff */
[C---:B------:R-:W-:Y:S01]  /*0d90*/  IMAD R147, R121.reuse, 0x6e, RZ ;  /* 0x0000006e79937824 */ /* 0x040fe200078e02ff */
[-C--:B------:R-:W-:Y:S01]  /*0da0*/  IADD3 R32, P1, PT, R32, R122.reuse, RZ ;  /* 0x0000007a20207210 */ /* 0x080fe20007f3e0ff */
[C---:B------:R-:W-:Y:S01]  /*0db0*/  IMAD R111, R121.reuse, 0x33, RZ ;  /* 0x00000033796f7824 */ /* 0x040fe200078e02ff */
[-C--:B------:R-:W-:Y:S01]  /*0dc0*/  IADD3 R40, P0, PT, R40, R122.reuse, RZ ;  /* 0x0000007a28287210 */ /* 0x080fe20007f1e0ff */
        /* <DEDUP_REMOVED lines=8> */
[C---:B------:R-:W-:Y:S01]  /*0e50*/  IMAD R141, R121.reuse, 0x76, RZ ;  /* 0x00000076798d7824 */ /* 0x040fe200078e02ff */
[-C--:B------:R-:W-:Y:S01]  /*0e60*/  IADD3 R42, P3, PT, R42, R122.reuse, RZ ;  /* 0x0000007a2a2a7210 */ /* 0x080fe20007f7e0ff */
[----:B------:R-:W-:Y:S01]  /*0e70*/  IMAD R139, R121, 0x78, RZ ;  /* 0x00000078798b7824 */ /* 0x000fe200078e02ff */
[-C--:B------:R-:W-:Y:S01]  /*0e80*/  LEA.HI.X.SX32 R79, R79, R123.reuse, 0x1, P2 ;  /* 0x0000007b4f4f7211 */ /* 0x080fe200010f0eff */
[----:B------:R-:W-:Y:S01]  /*0e90*/  IMAD R137, R121, 0x7a, RZ ;  /* 0x0000007a79897824 */ /* 0x000fe200078e02ff */
[-C--:B------:R-:W-:Y:S01]  /*0ea0*/  LEA.HI.X.SX32 R81, R81, R123.reuse, 0x1, P6 ;  /* 0x0000007b51517211 */ /* 0x080fe200030f0eff */
[----:B------:R-:W-:Y:S01]  /*0eb0*/  IMAD R135, R121, 0x7c, RZ ;  /* 0x0000007c79877824 */ /* 0x000fe200078e02ff */
[-C--:B------:R-:W-:Y:S01]  /*0ec0*/  LEA.HI.X.SX32 R83, R83, R123.reuse, 0x1, P4 ;  /* 0x0000007b53537211 */ /* 0x080fe200020f0eff */
[----:B----4-:R1:W5:Y:S01]  /*0ed0*/  LDG.E.U16 R3, desc[UR28][R122.64] ;  /* 0x0000001c7a037981 */ /* 0x010362000c1e1500 */
[-C--:B------:R-:W-:Y:S01]  /*0ee0*/  LEA.HI.X.SX32 R33, R33, R123.reuse, 0x1, P1 ;  /* 0x0000007b21217211 */ /* 0x080fe200008f0eff */
[----:B------:R-:W-:Y:S01]  /*0ef0*/  IMAD R127, R121, 0x39, RZ ;  /* 0x00000039797f7824 */ /* 0x000fe200078e02ff */
[----:B------:R-:W-:Y:S01]  /*0f00*/  LEA.HI.X.SX32 R41, R41, R123, 0x1, P0 ;  /* 0x0000007b29297211 */ /* 0x000fe200000f0eff */
[----:B------:R-:W-:Y:S01]  /*0f10*/  IMAD R131, R121, 0x3b, RZ ;  /* 0x0000003b79837824 */ /* 0x000fe200078e02ff */
[-C--:B------:R-:W-:Y:S01]  /*0f20*/  IADD3 R84, P2, PT, R84, R122.reuse, RZ ;  /* 0x0000007a54547210 */ /* 0x080fe20007f5e0ff */
[----:B------:R-:W5:Y:S01]  /*0f30*/  LDG.E.U16 R36, desc[UR28][R36.64] ;  /* 0x0000001c24247981 */ /* 0x000f62000c1e1500 */
[-C--:B------:R-:W-:Y:S01]  /*0f40*/  IADD3 R86, P6, PT, R86, R122.reuse, RZ ;  /* 0x0000007a56567210 */ /* 0x080fe20007fde0ff */
[----:B------:R-:W2:Y:S01]  /*0f50*/  LDCU UR4, c[0x0][0x3c8] ;  /* 0x00007900ff0477ac */ /* 0x000ea20008000800 */
[-C--:B------:R-:W-:Y:S01]  /*0f60*/  IADD3 R88, P4, PT, R88, R122.reuse, RZ ;  /* 0x0000007a58587210 */ /* 0x080fe20007f9e0ff */
[----:B------:R-:W5:Y:S01]  /*0f70*/  LDG.E.U16 R38, desc[UR28][R38.64] ;  /* 0x0000001c26267981 */ /* 0x000f62000c1e1500 */
[----:B------:R-:W-:-:S02]  /*0f80*/  IADD3 R90, P1, PT, R90, R122, RZ ;  /* 0x0000007a5a5a7210 */ /* 0x000fc40007f3e0ff */
[-C--:B------:R-:W-:Y:S01]  /*0f90*/  IADD3 R92, P0, PT, R92, R122.reuse, RZ ;  /* 0x0000007a5c5c7210 */ /* 0x080fe20007f1e0ff */
[----:B------:R-:W5:Y:S01]  /*0fa0*/  LDG.E.U16 R44, desc[UR28][R44.64] ;  /* 0x0000001c2c2c7981 */ /* 0x000f62000c1e1500 */
[-C--:B------:R-:W-:Y:S02]  /*0fb0*/  LEA.HI.X.SX32 R43, R43, R123.reuse, 0x1, P3 ;  /* 0x0000007b2b2b7211 */ /* 0x080fe400018f0eff */
[----:B------:R-:W-:Y:S01]  /*0fc0*/  IADD3 R94, P3, PT, R94, R122, RZ ;  /* 0x0000007a5e5e7210 */ /* 0x000fe20007f7e0ff */
[----:B------:R-:W5:Y:S01]  /*0fd0*/  LDG.E.U16 R46, desc[UR28][R46.64] ;  /* 0x0000001c2e2e7981 */ /* 0x000f62000c1e1500 */
[-C--:B------:R-:W-:Y:S02]  /*0fe0*/  LEA.HI.X.SX32 R85, R85, R123.reuse, 0x1, P2 ;  /* 0x0000007b55557211 */ /* 0x080fe400010f0eff */
[-C--:B------:R-:W-:Y:S01]  /*0ff0*/  LEA.HI.X.SX32 R87, R87, R123.reuse, 0x1, P6 ;  /* 0x0000007b57577211 */ /* 0x080fe200030f0eff */
[----:B------:R-:W5:Y:S01]  /*1000*/  LDG.E.U16 R48, desc[UR28][R48.64] ;  /* 0x0000001c30307981 */ /* 0x000f62000c1e1500 */
[----:B------:R-:W-:-:S02]  /*1010*/  LEA.HI.X.SX32 R89, R89, R123, 0x1, P4 ;  /* 0x0000007b59597211 */ /* 0x000fc400020f0eff */
[-C--:B------:R-:W-:Y:S01]  /*1020*/  LEA.HI.X.SX32 R91, R91, R123.reuse, 0x1, P1 ;  /* 0x0000007b5b5b7211 */ /* 0x080fe200008f0eff */
[----:B------:R-:W5:Y:S01]  /*1030*/  LDG.E.U16 R50, desc[UR28][R50.64] ;  /* 0x0000001c32327981 */ /* 0x000f62000c1e1500 */
[----:B------:R-:W-:Y:S02]  /*1040*/  LEA.HI.X.SX32 R93, R93, R123, 0x1, P0 ;  /* 0x0000007b5d5d7211 */ /* 0x000fe400000f0eff */
[-C--:B------:R-:W-:Y:S01]  /*1050*/  IADD3 R96, P2, PT, R96, R122.reuse, RZ ;  /* 0x0000007a60607210 */ /* 0x080fe20007f5e0ff */
[----:B------:R-:W5:Y:S01]  /*1060*/  LDG.E.U16 R52, desc[UR28][R52.64] ;  /* 0x0000001c34347981 */ /* 0x000f62000c1e1500 */
[-C--:B------:R-:W-:Y:S02]  /*1070*/  IADD3 R98, P6, PT, R98, R122.reuse, RZ ;  /* 0x0000007a62627210 */ /* 0x080fe40007fde0ff */
        /* <DEDUP_REMOVED lines=42> */
[----:B-1----:R-:W-:Y:S01]  /*1320*/  IADD3 R122, P3, PT, R135, R122, RZ ;  /* 0x0000007a877a7210 */ /* 0x002fe20007f7e0ff */
[----:B------:R-:W-:Y:S01]  /*1330*/  IMAD R135, R121, 0x3d, RZ ;  /* 0x0000003d79877824 */ /* 0x000fe200078e02ff */
[-C--:B------:R-:W-:Y:S01]  /*1340*/  LEA.HI.X.SX32 R121, R127, R123.reuse, 0x1, P2 ;  /* 0x0000007b7f797211 */ /* 0x080fe200010f0eff */
[----:B------:R-:W5:Y:S01]  /*1350*/  LDG.E.U16 R88, desc[UR28][R88.64] ;  /* 0x0000001c58587981 */ /* 0x000f62000c1e1500 */
[-C--:B------:R-:W-:Y:S02]  /*1360*/  LEA.HI.X.SX32 R127, R131, R123.reuse, 0x1, P4 ;  /* 0x0000007b837f7211 */ /* 0x080fe400020f0eff */
[-C--:B------:R-:W-:Y:S01]  /*1370*/  LEA.HI.X.SX32 R125, R125, R123.reuse, 0x1, P6 ;  /* 0x0000007b7d7d7211 */ /* 0x080fe200030f0eff */
[----:B------:R-:W5:Y:S01]  /*1380*/  LDG.E.U16 R90, desc[UR28][R90.64] ;  /* 0x0000001c5a5a7981 */ /* 0x000f62000c1e1500 */
[----:B------:R-:W-:-:S02]  /*1390*/  LEA.HI.X.SX32 R129, R129, R123, 0x1, P1 ;  /* 0x0000007b81817211 */ /* 0x000fc400008f0eff */
[-C--:B------:R-:W-:Y:S01]  /*13a0*/  LEA.HI.X.SX32 R131, R135, R123.reuse, 0x1, P0 ;  /* 0x0000007b87837211 */ /* 0x080fe200000f0eff */
[----:B------:R-:W5:Y:S01]  /*13b0*/  LDG.E.U16 R92, desc[UR28][R92.64] ;  /* 0x0000001c5c5c7981 */ /* 0x000f62000c1e1500 */
[----:B------:R-:W-:-:S03]  /*13c0*/  LEA.HI.X.SX32 R123, R133, R123, 0x1, P3 ;  /* 0x0000007b857b7211 */ /* 0x000fc600018f0eff */
[----:B------:R-:W5:Y:S04]  /*13d0*/  LDG.E.U16 R110, desc[UR28][R110.64] ;  /* 0x0000001c6e6e7981 */ /* 0x000f68000c1e1500 */
        /* <DEDUP_REMOVED lines=13> */
[----:B------:R1:W5:Y:S04]  /*14b0*/  LDG.E.U16 R5, desc[UR28][R70.64] ;  /* 0x0000001c46057981 */ /* 0x000368000c1e1500 */
[----:B------:R3:W5:Y:S04]  /*14c0*/  LDG.E.U16 R7, desc[UR28][R32.64] ;  /* 0x0000001c20077981 */ /* 0x000768000c1e1500 */
[----:B------:R4:W5:Y:S01]  /*14d0*/  LDG.E.U16 R10, desc[UR28][R10.64] ;  /* 0x0000001c0a0a7981 */ /* 0x000962000c1e1500 */
[----:B-1----:R-:W1:Y:S01]  /*14e0*/  LDC.64 R70, c[0x0][0x3c0] ;  /* 0x0000f000ff467b82 */ /* 0x002e620000000a00 */
[----:B------:R-:W-:-:S02]  /*14f0*/  SHF.R.U32.HI R42, RZ, 0x6, R2 ;  /* 0x00000006ff2a7819 */ /* 0x000fc40000011602 */
[----:B------:R2:W5:Y:S04]  /*1500*/  LDG.E.U16 R12, desc[UR28][R12.64] ;  /* 0x0000001c0c0c7981 */ /* 0x000568000c1e1500 */
[----:B------:R0:W5:Y:S01]  /*1510*/  LDG.E.U16 R85, desc[UR28][R84.64] ;  /* 0x0000001c54557981 */ /* 0x000162000c1e1500 */
[----:B---3--:R-:W3:Y:S01]  /*1520*/  LDC.64 R32, c[0x0][0x388] ;  /* 0x0000e200ff207b82 */ /* 0x008ee20000000a00 */
[----:B------:R-:W-:Y:S02]  /*1530*/  SGXT.U32 R42, R42, 0x1 ;  /* 0x000000012a2a781a */ /* 0x000fe40000000000 */
[----:B------:R-:W5:Y:S01]  /*1540*/  LDG.E.U16 R8, desc[UR28][R8.64] ;  /* 0x0000001c08087981 */ /* 0x000f62000c1e1500 */
[----:B----4-:R-:W-:-:S03]  /*1550*/  LOP3.LUT R11, R2, 0x3f, RZ, 0xc0, !PT ;  /* 0x0000003f020b7812 */ /* 0x010fc600078ec0ff */
[----:B------:R4:W5:Y:S02]  /*1560*/  LDG.E.U16 R14, desc[UR28][R14.64] ;  /* 0x0000001c0e0e7981 */ /* 0x000964000c1e1500 */
[----:B--2---:R-:W-:Y:S02]  /*1570*/  IMAD R13, R11, UR4, RZ ;  /* 0x000000040b0d7c24 */ /* 0x004fe4000f8e02ff */
[----:B------:R2:W5:Y:S01]  /*1580*/  LDG.E.U16 R87, desc[UR28][R86.64] ;  /* 0x0000001c56577981 */ /* 0x000562000c1e1500 */
[----:B0-----:R-:W-:-:S03]  /*1590*/  R2UR UR31, R72 ;  /* 0x00000000481f72ca */ /* 0x001fc600000e0000 */
[----:B------:R-:W5:Y:S01]  /*15a0*/  LDG.E.U16 R30, desc[UR28][R30.64] ;  /* 0x0000001c1e1e7981 */ /* 0x000f62000c1e1500 */
[----:B-1----:R-:W-:Y:S02]  /*15b0*/  IMAD R42, R42, R71, RZ ;  /* 0x000000472a2a7224 */ /* 0x002fe400078e02ff */
[----:B------:R-:W-:Y:S01]  /*15c0*/  IMAD R70, R70, UR8, RZ ;  /* 0x0000000846467c24 */ /* 0x000fe2000f8e02ff */
[----:B------:R-:W5:Y:S02]  /*15d0*/  LDG.E.U16 R24, desc[UR28][R24.64] ;  /* 0x0000001c18187981 */ /* 0x000f64000c1e1500 */
[----:B------:R-:W-:Y:S02]  /*15e0*/  LEA R84, R71, R42, 0x1 ;  /* 0x0000002a47547211 */ /* 0x000fe400078e08ff */
[----:B----4-:R-:W-:Y:S01]  /*15f0*/  SHF.L.U32 R15, R13, 0x1, RZ ;  /* 0x000000010d0f7819 */ /* 0x010fe200000006ff */
[----:B------:R0:W5:Y:S01]  /*1600*/  LDG.E.U16 R31, desc[UR28][R108.64] ;  /* 0x0000001c6c1f7981 */ /* 0x000162000c1e1500 */
[----:B------:R-:W-:-:S02]  /*1610*/  SHF.L.U32 R9, R70, 0x1, RZ ;  /* 0x0000000146097819 */ /* 0x000fc400000006ff */
[----:B--2---:R-:W-:Y:S01]  /*1620*/  LEA R86, R71, R84, 0x1 ;  /* 0x0000005447567211 */ /* 0x004fe200078e08ff */
[----:B------:R-:W-:Y:S01]  /*1630*/  IMAD.HI R13, R13, 0x2, RZ ;  /* 0x000000020d0d7827 */ /* 0x000fe200078e02ff */
[----:B---3--:R-:W-:Y:S01]  /*1640*/  IADD3 R15, P0, P1, R15, R32, R9 ;  /* 0x000000200f0f7210 */ /* 0x008fe2000791e009 */
[----:B------:R-:W5:Y:S02]  /*1650*/  LDG.E.U16 R26, desc[UR28][R26.64] ;  /* 0x0000001c1a1a7981 */ /* 0x000f64000c1e1500 */
[----:B------:R-:W-:Y:S01]  /*1660*/  IMAD.HI R70, R70, 0x2, RZ ;  /* 0x0000000246467827 */ /* 0x000fe200078e02ff */
[----:B------:R-:W-:Y:S01]  /*1670*/  LEA R32, R71, R86, 0x1 ;  /* 0x0000005647207211 */ /* 0x000fe200078e08ff */
[----:B------:R-:W5:Y:S03]  /*1680*/  LDG.E.U16 R28, desc[UR28][R28.64] ;  /* 0x0000001c1c1c7981 */ /* 0x000f66000c1e1500 */
[----:B------:R-:W-:Y:S01]  /*1690*/  IADD3.X R13, PT, PT, R13, R33, R70, P0, P1 ;  /* 0x000000210d0d7210 */ /* 0x000fe200007e2446 */
[----:B------:R1:W5:Y:S01]  /*16a0*/  LDG.E.U16 R25, desc[UR28][R102.64] ;  /* 0x0000001c66197981 */ /* 0x000362000c1e1500 */
[----:B------:R-:W-:-:S02]  /*16b0*/  LEA R70, R71, R32, 0x1 ;  /* 0x0000002047467211 */ /* 0x000fc400078e08ff */
[C---:B0-----:R-:W-:Y:S01]  /*16c0*/  LEA R108, P0, R42.reuse, R15, 0x1 ;  /* 0x0000000f2a6c7211 */ /* 0x041fe200078008ff */
[----:B------:R0:W5:Y:S01]  /*16d0*/  LDG.E.U16 R27, desc[UR28][R104.64] ;  /* 0x0000001c681b7981 */ /* 0x000162000c1e1500 */
[C---:B------:R-:W-:Y:S02]  /*16e0*/  LEA R72, R71.reuse, R70, 0x1 ;  /* 0x0000004647487211 */ /* 0x040fe400078e08ff */
[----:B------:R-:W-:Y:S01]  /*16f0*/  LEA.HI.X.SX32 R109, R42, R13, 0x1, P0 ;  /* 0x0000000d2a6d7211 */ /* 0x000fe200000f0eff */
[----:B------:R2:W5:Y:S01]  /*1700*/  LDG.E.U16 R29, desc[UR28][R106.64] ;  /* 0x0000001c6a1d7981 */ /* 0x000562000c1e1500 */
[----:B------:R-:W-:Y:S02]  /*1710*/  LEA R42, R71, R72, 0x1 ;  /* 0x00000048472a7211 */ /* 0x000fe400078e08ff */
[----:B------:R-:W-:Y:S01]  /*1720*/  SHF.L.U32 R132, R11, 0x1, RZ ;  /* 0x000000010b847819 */ /* 0x000fe200000006ff */
[----:B------:R3:W5:Y:S01]  /*1730*/  LDG.E.U16 R34, desc[UR28][R34.64] ;  /* 0x0000001c22227981 */ /* 0x000762000c1e1500 */
[----:B-1----:R-:W-:-:S02]  /*1740*/  LEA R102, P2, R32, R15, 0x1 ;  /* 0x0000000f20667211 */ /* 0x002fc400078408ff */
[-C--:B0-----:R-:W-:Y:S01]  /*1750*/  LEA R104, P0, R86, R15.reuse, 0x1 ;  /* 0x0000000f56687211 */ /* 0x081fe200078008ff */
[----:B------:R-:W5:Y:S01]  /*1760*/  LDG.E.U16 R16, desc[UR28][R16.64] ;  /* 0x0000001c10107981 */ /* 0x000f62000c1e1500 */
[----:B------:R-:W-:Y:S02]  /*1770*/  LEA R11, R71, R42, 0x1 ;  /* 0x0000002a470b7211 */ /* 0x000fe400078e08ff */
[----:B--2---:R-:W-:Y:S01]  /*1780*/  LEA R106, P1, R84, R15, 0x1 ;  /* 0x0000000f546a7211 */ /* 0x004fe200078208ff */
[----:B------:R-:W5:Y:S01]  /*1790*/  LDG.E.U16 R18, desc[UR28][R18.64] ;  /* 0x0000001c12127981 */ /* 0x000f62000c1e1500 */
[----:B---3--:R-:W-:-:S03]  /*17a0*/  SHF.R.U32.HI R35, RZ, 0x5, R2 ;  /* 0x00000005ff237819 */ /* 0x008fc60000011602 */
[----:B------:R-:W5:Y:S01]  /*17b0*/  LDG.E.U16 R20, desc[UR28][R20.64] ;  /* 0x0000001c14147981 */ /* 0x000f62000c1e1500 */
[-C--:B------:R-:W-:Y:S02]  /*17c0*/  LEA.HI.X.SX32 R107, R84, R13.reuse, 0x1, P1 ;  /* 0x0000000d546b7211 */ /* 0x080fe400008f0eff */
[-C--:B------:R-:W-:Y:S01]  /*17d0*/  LEA.HI.X.SX32 R105, R86, R13.reuse, 0x1, P0 ;  /* 0x0000000d56697211 */ /* 0x080fe200000f0eff */
[----:B------:R-:W5:Y:S01]  /*17e0*/  LDG.E.U16 R22, desc[UR28][R22.64] ;  /* 0x0000001c16167981 */ /* 0x000f62000c1e1500 */
[----:B------:R-:W-:Y:S02]  /*17f0*/  LEA.HI.X.SX32 R103, R32, R13, 0x1, P2 ;  /* 0x0000000d20677211 */ /* 0x000fe400010f0eff */
[----:B------:R-:W-:Y:S01]  /*1800*/  LOP3.LUT R9, R2, 0x40, RZ, 0xc0, !PT ;  /* 0x0000004002097812 */ /* 0x000fe200078ec0ff */
[----:B------:R0:W5:Y:S01]  /*1810*/  LDG.E.U16 R17, desc[UR28][R94.64] ;  /* 0x0000001c5e117981 */ /* 0x000162000c1e1500 */
[----:B------:R-:W-:-:S03]  /*1820*/  R2UR UR19, R35 ;  /* 0x00000000231372ca */ /* 0x000fc600000e0000 */
[----:B------:R1:W5:Y:S04]  /*1830*/  LDG.E.U16 R19, desc[UR28][R96.64] ;  /* 0x0000001c60137981 */ /* 0x000368000c1e1500 */
[----:B------:R2:W5:Y:S01]  /*1840*/  LDG.E.U16 R21, desc[UR28][R98.64] ;  /* 0x0000001c62157981 */ /* 0x000562000c1e1500 */
[----:B0-----:R-:W-:-:S03]  /*1850*/  LEA R94, P3, R11, R15, 0x1 ;  /* 0x0000000f0b5e7211 */ /* 0x001fc600078608ff */
[----:B------:R0:W5:Y:S01]  /*1860*/  LDG.E.U16 R23, desc[UR28][R100.64] ;  /* 0x0000001c64177981 */ /* 0x000162000c1e1500 */
[-C--:B-1----:R-:W-:Y:S02]  /*1870*/  LEA R96, P2, R42, R15.reuse, 0x1 ;  /* 0x0000000f2a607211 */ /* 0x082fe400078408ff */
[-C--:B--2---:R-:W-:Y:S02]  /*1880*/  LEA R98, P1, R72, R15.reuse, 0x1 ;  /* 0x0000000f48627211 */ /* 0x084fe400078208ff */
[----:B0-----:R-:W-:Y:S02]  /*1890*/  LEA R100, P0, R70, R15, 0x1 ;  /* 0x0000000f46647211 */ /* 0x001fe400078008ff */
[-C--:B------:R-:W-:Y:S02]  /*18a0*/  LEA.HI.X.SX32 R99, R72, R13.reuse, 0x1, P1 ;  /* 0x0000000d48637211 */ /* 0x080fe400008f0eff */
[-C--:B------:R-:W-:Y:S02]  /*18b0*/  LEA.HI.X.SX32 R101, R70, R13.reuse, 0x1, P0 ;  /* 0x0000000d46657211 */ /* 0x080fe400000f0eff */
[----:B------:R-:W-:-:S02]  /*18c0*/  LEA.HI.X.SX32 R97, R42, R13, 0x1, P2 ;  /* 0x0000000d2a617211 */ /* 0x000fc400010f0eff */
[----:B------:R-:W-:Y:S02]  /*18d0*/  LEA.HI.X.SX32 R95, R11, R13, 0x1, P3 ;  /* 0x0000000d0b5f7211 */ /* 0x000fe400018f0eff */
[----:B------:R-:W-:Y:S01]  /*18e0*/  LEA R9, R9, R132, 0x7 ;  /* 0x0000008409097211 */ /* 0x000fe200078e38ff */
[----:B------:R-:W-:Y:S06]  /*18f0*/  @P5 BRA `(.L_x_5) ;  /* 0x0000000000185947 */ /* 0x000fec0003800000 */
[----:B------:R-:W-:Y:S01]  /*1900*/  ELECT P0, URZ, PT ;  /* 0x0000000000ff782f */ /* 0x000fe20003800000 */
[----:B------:R-:W-:Y:S01]  /*1910*/  HFMA2 R11, -RZ, RZ, 0, 5.9604644775390625e-08 ;  /* 0x00000001ff0b7431 */ /* 0x000fe200000001ff */
[----:B------:R-:W-:Y:S01]  /*1920*/  UMOV UR4, 0x40 ;  /* 0x0000004000047882 */ /* 0x000fe20000000000 */
[----:B------:R-:W-:Y:S01]  /*1930*/  UVIRTCOUNT.DEALLOC.SMPOOL 0x80 ;  /* 0x000000800000784c */ /* 0x000fe20000000000 */
[----:B------:R-:W-:-:S09]  /*1940*/  ULEA UR4, UR6, UR4, 0x18 ;  /* 0x0000000406047291 */ /* 0x000fd2000f8ec0ff */
[----:B------:R0:W-:Y:S03]  /*1950*/  @P0 STS.U8 [UR4], R11 ;  /* 0x0000000bff000988 */ /* 0x0001e60008000004 */
.L_x_5:
[----:B------:R-:W-:Y:S01]  /*1960*/  USHF.L.U32 UR4, UR19, 0x15, URZ ;  /* 0x0000001513047899 */ /* 0x000fe200080006ff */
[C---:B0-----:R-:W-:Y:S01]  /*1970*/  LOP3.LUT R11, R9.reuse, 0x10, RZ, 0x3c, !PT ;  /* 0x00000010090b7812 */ /* 0x041fe200078e3cff */
[----:B-----5:R0:W-:Y:S01]  /*1980*/  STS.U16 [R9+UR9], R3 ;  /* 0x0000000309007988 */ /* 0x0201e20008000409 */
[----:B------:R-:W-:Y:S01]  /*1990*/  LOP3.LUT R13, R9, 0x20, RZ, 0x3c, !PT ;  /* 0x00000020090d7812 */ /* 0x000fe200078e3cff */
[----:B------:R-:W-:Y:S01]  /*19a0*/  ULOP3.LUT UR4, UR4, 0x600000, URZ, 0xc0, !UPT ;  /* 0x0060000004047892 */ /* 0x000fe2000f8ec0ff */
[----:B------:R-:W-:Y:S01]  /*19b0*/  LOP3.LUT P6, RZ, R2, 0x7f, RZ, 0xc0, !PT ;  /* 0x0000007f02ff7812 */ /* 0x000fe200078cc0ff */
[----:B------:R1:W-:Y:S01]  /*19c0*/  STS.U16 [R9+UR9+0x400], R8 ;  /* 0x0004000809007988 */ /* 0x0003e20008000409 */
[----:B------:R-:W-:Y:S01]  /*19d0*/  UMOV UR11, 0x1 ;  /* 0x00000001000b7882 */ /* 0x000fe20000000000 */
[----:B------:R-:W-:Y:S01]  /*19e0*/  UIADD3 UR10, UPT, UPT, UR31, UR4, URZ ;  /* 0x000000041f0a7290 */ /* 0x000fe2000fffe0ff */
[----:B------:R-:W-:Y:S01]  /*19f0*/  IADD3 R70, PT, PT, R73, 0x80, RZ ;  /* 0x0000008049467810 */ /* 0x000fe20007ffe0ff */
[----:B------:R2:W-:Y:S01]  /*1a00*/  STS.U16 [R9+UR9+0x800], R12 ;  /* 0x0008000c09007988 */ /* 0x0005e20008000409 */
[----:B------:R-:W-:Y:S01]  /*1a10*/  PRMT R15, RZ, 0x7610, R15 ;  /* 0x00007610ff0f7816 */ /* 0x000fe2000000000f */
[----:B------:R-:W3:Y:S01]  /*1a20*/  LDCU.64 UR6, c[0x0][0x3d0] ;  /* 0x00007a00ff0677ac */ /* 0x000ee20008000a00 */
[----:B0-----:R-:W-:Y:S01]  /*1a30*/  LOP3.LUT R3, R9, 0x30, RZ, 0x3c, !PT ;  /* 0x0000003009037812 */ /* 0x001fe200078e3cff */
[----:B------:R0:W-:Y:S01]  /*1a40*/  STS.U16 [R9+UR9+0x1000], R14 ;  /* 0x0010000e09007988 */ /* 0x0001e20008000409 */
[----:B------:R-:W-:-:S02]  /*1a50*/  ISETP.GT.AND P0, PT, R70, RZ, PT ;  /* 0x000000ff4600720c */ /* 0x000fc40003f04270 */
[----:B-1----:R-:W-:Y:S01]  /*1a60*/  PRMT R8, RZ, 0x7610, R8 ;  /* 0x00007610ff087816 */ /* 0x002fe20000000008 */
[----:B------:R-:W-:Y:S01]  /*1a70*/  STS.U16 [R9+UR9+0x1400], R4 ;  /* 0x0014000409007988 */ /* 0x000fe20008000409 */
[----:B------:R-:W-:Y:S01]  /*1a80*/  VOTEU.ALL UP0, P6 ;  /* 0x0000000000ff7886 */ /* 0x000fe20003000000 */
[----:B------:R-:W-:Y:S01]  /*1a90*/  VOTEU.ALL UP1, P6 ;  /* 0x0000000000ff7886 */ /* 0x000fe20003020000 */
[----:B--2---:R-:W-:Y:S01]  /*1aa0*/  PRMT R12, RZ, 0x7610, R12 ;  /* 0x00007610ff0c7816 */ /* 0x004fe2000000000c */
[----:B------:R-:W-:Y:S02]  /*1ab0*/  STS.U16 [R9+UR9+0xc00], R30 ;  /* 0x000c001e09007988 */ /* 0x000fe40008000409 */
[----:B------:R-:W-:-:S04]  /*1ac0*/  @!UP0 UIADD3 UR4, UPT, UPT, -UR11, 0x100000, URZ ;  /* 0x001000000b048890 */ /* 0x000fc8000fffe1ff */
[----:B------:R-:W-:Y:S02]  /*1ad0*/  @!UP0 USHF.L.U32 UR5, UR4, 0xb, URZ ;  /* 0x0000000b04058899 */ /* 0x000fe400080006ff */
[----:B------:R-:W-:Y:S01]  /*1ae0*/  @!UP0 USHF.L.U32 UR4, UR4, 0x1, URZ ;  /* 0x0000000104048899 */ /* 0x000fe200080006ff */
[----:B------:R-:W-:Y:S01]  /*1af0*/  STS.U16 [R9+UR9+0x1800], R6 ;  /* 0x0018000609007988 */ /* 0x000fe20008000409 */
[----:B0-----:R-:W-:-:S03]  /*1b00*/  PRMT R14, RZ, 0x7610, R14 ;  /* 0x00007610ff0e7816 */ /* 0x001fc6000000000e */
[----:B------:R0:W-:Y:S04]  /*1b10*/  STS.U16 [R9+UR9+0x1c00], R10 ;  /* 0x001c000a09007988 */ /* 0x0001e80008000409 */
[----:B------:R-:W-:Y:S04]  /*1b20*/  STS.U16 [R11+UR9+0x80], R44 ;  /* 0x0000802c0b007988 */ /* 0x000fe80008000409 */
[----:B------:R-:W-:Y:S01]  /*1b30*/  STS.U16 [R11+UR9+0x480], R50 ;  /* 0x000480320b007988 */ /* 0x000fe20008000409 */
[----:B0-----:R-:W-:-:S03]  /*1b40*/  PRMT R10, RZ, 0x7610, R10 ;  /* 0x00007610ff0a7816 */ /* 0x001fc6000000000a */
[----:B------:R-:W-:Y:S04]  /*1b50*/  STS.U16 [R11+UR9+0x880], R58 ;  /* 0x0008803a0b007988 */ /* 0x000fe80008000409 */
[----:B------:R0:W-:Y:S04]  /*1b60*/  STS.U16 [R11+UR9+0xc80], R5 ;  /* 0x000c80050b007988 */ /* 0x0001e80008000409 */
[----:B------:R1:W-:Y:S04]  /*1b70*/  STS.U16 [R11+UR9+0x1080], R7 ;  /* 0x001080070b007988 */ /* 0x0003e80008000409 */
[----:B------:R-:W-:Y:S01]  /*1b80*/  STS.U16 [R11+UR9+0x1480], R92 ;  /* 0x0014805c0b007988 */ /* 0x000fe20008000409 */
[----:B0-----:R-:W-:-:S03]  /*1b90*/  LOP3.LUT R5, R9, 0x40, RZ, 0x3c, !PT ;  /* 0x0000004009057812 */ /* 0x001fc600078e3cff */
[----:B------:R-:W-:Y:S01]  /*1ba0*/  STS.U16 [R11+UR9+0x1880], R29 ;  /* 0x0018801d0b007988 */ /* 0x000fe20008000409 */
[----:B-1----:R-:W-:-:S03]  /*1bb0*/  LOP3.LUT R7, R9, 0x50, RZ, 0x3c, !PT ;  /* 0x0000005009077812 */ /* 0x002fc600078e3cff */
[----:B------:R0:W-:Y:S04]  /*1bc0*/  STS.U16 [R11+UR9+0x1c80], R120 ;  /* 0x001c80780b007988 */ /* 0x0001e80008000409 */
[----:B------:R-:W-:Y:S04]  /*1bd0*/  STS.U16 [R13+UR9+0x100], R46 ;  /* 0x0001002e0d007988 */ /* 0x000fe80008000409 */
[----:B------:R-:W-:Y:S01]  /*1be0*/  STS.U16 [R13+UR9+0x500], R18 ;  /* 0x000500120d007988 */ /* 0x000fe20008000409 */
[----:B0-----:R-:W-:-:S03]  /*1bf0*/  PRMT R11, RZ, 0x7610, R11 ;  /* 0x00007610ff0b7816 */ /* 0x001fc6000000000b */
[----:B------:R-:W-:Y:S04]  /*1c00*/  STS.U16 [R13+UR9+0x900], R60 ;  /* 0x0009003c0d007988 */ /* 0x000fe80008000409 */
[----:B------:R-:W-:Y:S04]  /*1c10*/  STS.U16 [R13+UR9+0xd00], R74 ;  /* 0x000d004a0d007988 */ /* 0x000fe80008000409 */
[----:B------:R-:W-:Y:S04]  /*1c20*/  STS.U16 [R13+UR9+0x1100], R40 ;  /* 0x001100280d007988 */ /* 0x000fe80008000409 */
[----:B------:R0:W-:Y:S04]  /*1c30*/  STS.U16 [R13+UR9+0x1500], R17 ;  /* 0x001500110d007988 */ /* 0x0001e80008000409 */
[----:B------:R-:W-:Y:S04]  /*1c40*/  STS.U16 [R13+UR9+0x1900], R31 ;  /* 0x0019001f0d007988 */ /* 0x000fe80008000409 */
[----:B------:R1:W-:Y:S01]  /*1c50*/  STS.U16 [R13+UR9+0x1d00], R124 ;  /* 0x001d007c0d007988 */ /* 0x0003e20008000409 */
[----:B0-----:R-:W0:Y:S03]  /*1c60*/  LDC R17, c[0x0][0x3d8] ;  /* 0x0000f600ff117b82 */ /* 0x001e260000000800 */
[----:B------:R-:W-:Y:S04]  /*1c70*/  STS.U16 [R3+UR9+0x180], R24 ;  /* 0x0001801803007988 */ /* 0x000fe80008000409 */
[----:B------:R-:W-:Y:S01]  /*1c80*/  STS.U16 [R3+UR9+0x580], R52 ;  /* 0x0005803403007988 */ /* 0x000fe20008000409 */
[----:B-1----:R-:W-:-:S03]  /*1c90*/  PRMT R13, RZ, 0x7610, R13 ;  /* 0x00007610ff0d7816 */ /* 0x002fc6000000000d */
[----:B------:R-:W-:Y:S04]  /*1ca0*/  STS.U16 [R3+UR9+0x980], R62 ;  /* 0x0009803e03007988 */ /* 0x000fe80008000409 */
[----:B------:R-:W-:Y:S04]  /*1cb0*/  STS.U16 [R3+UR9+0xd80], R76 ;  /* 0x000d804c03007988 */ /* 0x000fe80008000409 */
[----:B------:R-:W-:Y:S04]  /*1cc0*/  STS.U16 [R3+UR9+0x1180], R43 ;  /* 0x0011802b03007988 */ /* 0x000fe80008000409 */
[----:B------:R-:W-:Y:S04]  /*1cd0*/  STS.U16 [R3+UR9+0x1580], R19 ;  /* 0x0015801303007988 */ /* 0x000fe80008000409 */
[----:B------:R-:W-:Y:S04]  /*1ce0*/  STS.U16 [R3+UR9+0x1980], R110 ;  /* 0x0019806e03007988 */ /* 0x000fe80008000409 */
[----:B------:R1:W-:Y:S04]  /*1cf0*/  STS.U16 [R3+UR9+0x1d80], R126 ;  /* 0x001d807e03007988 */ /* 0x0003e80008000409 */
[----:B------:R-:W-:Y:S04]  /*1d00*/  STS.U16 [R5+UR9+0x200], R48 ;  /* 0x0002003005007988 */ /* 0x000fe80008000409 */
[----:B------:R-:W-:Y:S01]  /*1d10*/  STS.U16 [R5+UR9+0x600], R28 ;  /* 0x0006001c05007988 */ /* 0x000fe20008000409 */
[----:B-1----:R-:W-:-:S02]  /*1d20*/  LOP3.LUT R3, R9, 0x60, RZ, 0x3c, !PT ;  /* 0x0000006009037812 */ /* 0x002fc400078e3cff */
[----:B------:R-:W-:Y:S01]  /*1d30*/  LOP3.LUT R9, R9, 0x70, RZ, 0x3c, !PT ;  /* 0x0000007009097812 */ /* 0x000fe200078e3cff */
[----:B------:R-:W-:Y:S04]  /*1d40*/  STS.U16 [R5+UR9+0xa00], R20 ;  /* 0x000a001405007988 */ /* 0x000fe80008000409 */
        /* <DEDUP_REMOVED lines=19> */
[----:B-1----:R-:W1:Y:S03]  /*1e80*/  LDC.64 R80, c[0x0][0x390] ;  /* 0x0000e400ff507b82 */ /* 0x002e660000000a00 */
        /* <DEDUP_REMOVED lines=9> */
[----:B------:R2:W-:Y:S01]  /*1f20*/  STS.U16 [R9+UR9+0x1f80], R22 ;  /* 0x001f801609007988 */ /* 0x0005e20008000409 */
[----:B------:R-:W-:Y:S01]  /*1f30*/  STTM.x64 tmem[UR10], RZ ;  /* 0x000000ff000079ed */ /* 0x000fe2000834000a */
[----:B------:R-:W4:Y:S02]  /*1f40*/  FENCE.VIEW.ASYNC.T ;  /* 0x00000000000073c6 */ /* 0x000f240000000200 */
[----:B----4-:R-:W-:Y:S01]  /*1f50*/  BAR.SYNC.DEFER_BLOCKING 0x0 ;  /* 0x0000000000007b1d */ /* 0x010fe20000010000 */
[----:B--2---:R-:W-:-:S05]  /*1f60*/  PRMT R9, RZ, 0x7610, R9 ;  /* 0x00007610ff097816 */ /* 0x004fca0000000009 */
[----:B------:R-:W2:Y:S02]  /*1f70*/  FENCE.VIEW.ASYNC.S ;  /* 0x00000000000073c6 */ /* 0x000ea40000000000 */
[----:B--2---:R2:W4:Y:S02]  /*1f80*/  @!UP1 SYNCS.EXCH.64 URZ, [UR9+0x5800], UR4 ;  /* 0x0058000409ff95b2 */ /* 0x0045240008000100 */
[----:B----4-:R-:W-:Y:S06]  /*1f90*/  BAR.SYNC.DEFER_BLOCKING 0x0 ;  /* 0x0000000000007b1d */ /* 0x010fec0000010000 */
[----:B------:R-:W4:Y:S04]  /*1fa0*/  @P0 LDG.E.U16 R8, desc[UR28][R108.64] ;  /* 0x0000001c6c080981 */ /* 0x000f28000c1e1500 */
[----:B------:R-:W4:Y:S04]  /*1fb0*/  @P0 LDG.E.U16 R12, desc[UR28][R100.64] ;  /* 0x0000001c640c0981 */ /* 0x000f28000c1e1500 */
[----:B------:R-:W4:Y:S04]  /*1fc0*/  @P0 LDG.E.U16 R11, desc[UR28][R106.64] ;  /* 0x0000001c6a0b0981 */ /* 0x000f28000c1e1500 */
[----:B------:R-:W4:Y:S04]  /*1fd0*/  @P0 LDG.E.U16 R13, desc[UR28][R98.64] ;  /* 0x0000001c620d0981 */ /* 0x000f28000c1e1500 */
[----:B------:R-:W4:Y:S04]  /*1fe0*/  @P0 LDG.E.U16 R10, desc[UR28][R104.64] ;  /* 0x0000001c680a0981 */ /* 0x000f28000c1e1500 */
[----:B------:R-:W4:Y:S04]  /*1ff0*/  @P0 LDG.E.U16 R14, desc[UR28][R96.64] ;  /* 0x0000001c600e0981 */ /* 0x000f28000c1e1500 */
[----:B------:R-:W4:Y:S04]  /*2000*/  @P0 LDG.E.U16 R9, desc[UR28][R102.64] ;  /* 0x0000001c66090981 */ /* 0x000f28000c1e1500 */
[----:B------:R-:W4:Y:S01]  /*2010*/  @P0 LDG.E.U16 R15, desc[UR28][R94.64] ;  /* 0x0000001c5e0f0981 */ /* 0x000f22000c1e1500 */
[--C-:B------:R-:W-:Y:S01]  /*2020*/  SHF.R.U32.HI R3, RZ, 0x4, R2.reuse ;  /* 0x00000004ff037819 */ /* 0x100fe20000011602 */
[----:B---3--:R-:W-:Y:S01]  /*2030*/  UIMAD UR6, UR8, UR6, URZ ;  /* 0x00000006080672a4 */ /* 0x008fe2000f8e02ff */
[----:B------:R-:W-:Y:S01]  /*2040*/  LOP3.LUT R4, R2, 0xf, RZ, 0xc0, !PT ;  /* 0x0000000f02047812 */ /* 0x000fe200078ec0ff */
[----:B------:R-:W-:Y:S01]  /*2050*/  VOTEU.ALL UP1, P6 ;  /* 0x0000000000ff7886 */ /* 0x000fe20003020000 */
[----:B------:R-:W-:Y:S01]  /*2060*/  SGXT.U32 R3, R3, 0x3 ;  /* 0x000000030303781a */ /* 0x000fe20000000000 */
[----:B------:R-:W-:Y:S01]  /*2070*/  USHF.L.U32 UR12, UR6, 0x1, URZ ;  /* 0x00000001060c7899 */ /* 0x000fe200080006ff */
[----:B------:R-:W-:Y:S01]  /*2080*/  SHF.R.S32.HI R69, RZ, 0x6, R2 ;  /* 0x00000006ff457819 */ /* 0x000fe20000011402 */
[----:B------:R-:W-:Y:S01]  /*2090*/  IMAD R4, R4, UR7, RZ ;  /* 0x0000000704047c24 */ /* 0x000fe2000f8e02ff */
[----:B------:R-:W-:Y:S01]  /*20a0*/  LEA.HI R2, R2, 0x38, RZ, 0x1c ;  /* 0x0000003802027811 */ /* 0x000fe200078fe0ff */
[-C--:B0-----:R-:W-:Y:S01]  /*20b0*/  IMAD R5, R3, R17.reuse, RZ ;  /* 0x0000001103057224 */ /* 0x081fe200078e02ff */
[----:B--2---:R-:W-:Y:S01]  /*20c0*/  UIMAD.WIDE UR4, UR6, 0x2, URZ ;  /* 0x00000002060478a5 */ /* 0x004fe2000f8e02ff */
[----:B------:R-:W-:Y:S01]  /*20d0*/  SGXT R69, R69, 0x1 ;  /* 0x000000014545781a */ /* 0x000fe20000000200 */
[----:B------:R-:W-:Y:S01]  /*20e0*/  UIADD3 UR17, UPT, UPT, UR9, 0x4800, URZ ;  /* 0x0000480009117890 */ /* 0x000fe2000fffe0ff */
[----:B------:R-:W-:Y:S01]  /*20f0*/  SHF.L.U32 R3, R4, 0x1, RZ ;  /* 0x0000000104037819 */ /* 0x000fe200000006ff */
[----:B------:R-:W-:Y:S01]  /*2100*/  IMAD R7, R2, R17, RZ ;  /* 0x0000001102077224 */ /* 0x000fe200078e02ff */
[----:B------:R-:W-:Y:S01]  /*2110*/  LEA R6, R17, R5, 0x3 ;  /* 0x0000000511067211 */ /* 0x000fe200078e18ff */
[----:B------:R-:W-:Y:S01]  /*2120*/  IMAD.HI R4, R4, 0x2, RZ ;  /* 0x0000000204047827 */ /* 0x000fe200078e02ff */
[----:B-1----:R-:W-:-:S02]  /*2130*/  IADD3 R80, P1, P2, R3, UR12, R80 ;  /* 0x0000000c03507c10 */ /* 0x002fc4000fa3e050 */
[C---:B------:R-:W-:Y:S02]  /*2140*/  LEA R2, R17.reuse, R6, 0x3 ;  /* 0x0000000611027211 */ /* 0x040fe400078e18ff */
[----:B------:R-:W-:Y:S02]  /*2150*/  IADD3.X R16, PT, PT, R4, UR5, R81, P1, P2 ;  /* 0x0000000504107c10 */ /* 0x000fe40008fe4451 */
[----:B------:R-:W-:Y:S02]  /*2160*/  LEA R3, R17, R2, 0x3 ;  /* 0x0000000211037211 */ /* 0x000fe400078e18ff */
[----:B------:R-:W-:Y:S01]  /*2170*/  LEA R92, P1, R5, R80, 0x1 ;  /* 0x00000050055c7211 */ /* 0x000fe200078208ff */
[----:B------:R-:W-:-:S04]  /*2180*/  @!UP0 UIADD3 UR4, UPT, UPT, -UR11, 0x100000, URZ ;  /* 0x001000000b048890 */ /* 0x000fc8000fffe1ff */
[----:B------:R-:W-:Y:S02]  /*2190*/  @!UP0 USHF.L.U32 UR5, UR4, 0xb, URZ ;  /* 0x0000000b04058899 */ /* 0x000fe400080006ff */
[----:B------:R-:W-:Y:S01]  /*21a0*/  @!UP0 USHF.L.U32 UR4, UR4, 0x1, URZ ;  /* 0x0000000104048899 */ /* 0x000fe200080006ff */
[----:B------:R-:W-:Y:S02]  /*21b0*/  LEA R4, R17, R3, 0x3 ;  /* 0x0000000311047211 */ /* 0x000fe400078e18ff */
[----:B------:R-:W-:Y:S02]  /*21c0*/  LEA R90, P2, R6, R80, 0x1 ;  /* 0x00000050065a7211 */ /* 0x000fe400078408ff */
[----:B------:R-:W-:Y:S02]  /*21d0*/  LEA.HI.X.SX32 R93, R5, R16, 0x1, P1 ;  /* 0x00000010055d7211 */ /* 0x000fe400008f0eff */
[----:B------:R-:W-:Y:S02]  /*21e0*/  LEA R88, P1, R2, R80, 0x1 ;  /* 0x0000005002587211 */ /* 0x000fe400078208ff */
[----:B------:R-:W-:-:S02]  /*21f0*/  LEA R5, R17, R4, 0x3 ;  /* 0x0000000411057211 */ /* 0x000fc400078e18ff */
[----:B------:R-:W-:Y:S01]  /*2200*/  LEA.HI.X.SX32 R91, R6, R16, 0x1, P2 ;  /* 0x00000010065b7211 */ /* 0x000fe200010f0eff */
[----:B------:R0:W1:Y:S01]  /*2210*/  @!UP1 SYNCS.EXCH.64 URZ, [UR9+0x5808], UR4 ;  /* 0x0058080409ff95b2 */ /* 0x0000620008000100 */
[-C--:B------:R-:W-:Y:S01]  /*2220*/  LEA R86, P2, R3, R80.reuse, 0x1 ;  /* 0x0000005003567211 */ /* 0x080fe200078408ff */
[----:B------:R-:W-:Y:S01]  /*2230*/  VOTEU.ALL UP1, P6 ;  /* 0x0000000000ff7886 */ /* 0x000fe20003020000 */
[----:B------:R-:W-:Y:S02]  /*2240*/  LEA R78, P3, R7, R80, 0x1 ;  /* 0x00000050074e7211 */ /* 0x000fe400078608ff */
[----:B------:R-:W-:Y:S02]  /*2250*/  LEA.HI.X.SX32 R89, R2, R16, 0x1, P1 ;  /* 0x0000001002597211 */ /* 0x000fe400008f0eff */
[----:B------:R-:W-:Y:S02]  /*2260*/  LEA R2, R17, R5, 0x3 ;  /* 0x0000000511027211 */ /* 0x000fe400078e18ff */
[----:B------:R-:W-:-:S02]  /*2270*/  LEA R84, P1, R4, R80, 0x1 ;  /* 0x0000005004547211 */ /* 0x000fc400078208ff */
[-C--:B------:R-:W-:Y:S02]  /*2280*/  LEA.HI.X.SX32 R87, R3, R16.reuse, 0x1, P2 ;  /* 0x0000001003577211 */ /* 0x080fe400010f0eff */
[----:B------:R-:W-:Y:S02]  /*2290*/  LOP3.LUT R69, R132, 0x90, R69, 0x78, !PT ;  /* 0x0000009084457812 */ /* 0x000fe400078e7845 */
[----:B------:R-:W-:Y:S02]  /*22a0*/  LEA.HI.X.SX32 R79, R7, R16, 0x1, P3 ;  /* 0x00000010074f7211 */ /* 0x000fe400018f0eff */
[-C--:B------:R-:W-:Y:S02]  /*22b0*/  LEA R82, P2, R5, R80.reuse, 0x1 ;  /* 0x0000005005527211 */ /* 0x080fe400078408ff */
[----:B------:R-:W-:Y:S02]  /*22c0*/  LEA R80, P3, R2, R80, 0x1 ;  /* 0x0000005002507211 */ /* 0x000fe400078608ff */
[----:B------:R-:W-:Y:S01]  /*22d0*/  LEA.HI.X.SX32 R85, R4, R16, 0x1, P1 ;  /* 0x0000001004557211 */ /* 0x000fe200008f0eff */
[----:B0-----:R-:W-:-:S04]  /*22e0*/  @!UP0 UIADD3 UR4, UPT, UPT, -UR11, 0x100000, URZ ;  /* 0x001000000b048890 */ /* 0x001fc8000fffe1ff */
[----:B------:R-:W-:Y:S02]  /*22f0*/  @!UP0 USHF.L.U32 UR5, UR4, 0xb, URZ ;  /* 0x0000000b04058899 */ /* 0x000fe400080006ff */
[----:B------:R-:W-:Y:S02]  /*2300*/  @!UP0 USHF.L.U32 UR4, UR4, 0x1, URZ ;  /* 0x0000000104048899 */ /* 0x000fe400080006ff */
[----:B------:R-:W-:Y:S01]  /*2310*/  UIADD3 UR11, UPT, UPT, UR31, 0x40, URZ ;  /* 0x000000401f0b7890 */ /* 0x000fe2000fffe0ff */
[----:B------:R-:W-:Y:S02]  /*2320*/  ISETP.EQ.U32.AND P1, PT, RZ, UR19, P0 ;  /* 0x00000013ff007c0c */ /* 0x000fe40008722070 */
[C---:B------:R-:W-:Y:S02]  /*2330*/  LOP3.LUT R68, R69.reuse, 0x20, RZ, 0x3c, !PT ;  /* 0x0000002045447812 */ /* 0x040fe400078e3cff */
[----:B------:R-:W-:Y:S02]  /*2340*/  LEA.HI.X.SX32 R81, R2, R16, 0x1, P3 ;  /* 0x0000001002517211 */ /* 0x000fe400018f0eff */
[----:B------:R-:W-:-:S02]  /*2350*/  LOP3.LUT R3, R69, 0x40, RZ, 0x3c, !PT ;  /* 0x0000004045037812 */ /* 0x000fc400078e3cff */
[----:B------:R-:W-:Y:S02]  /*2360*/  LOP3.LUT R2, R69, 0x60, RZ, 0x3c, !PT ;  /* 0x0000006045027812 */ /* 0x000fe400078e3cff */
[----:B------:R-:W-:Y:S02]  /*2370*/  LEA.HI.X.SX32 R83, R5, R16, 0x1, P2 ;  /* 0x0000001005537211 */ /* 0x000fe400010f0eff */
[----:B------:R-:W-:Y:S02]  /*2380*/  PRMT R20, RZ, 0x7610, R20 ;  /* 0x00007610ff147816 */ /* 0x000fe40000000014 */
[----:B------:R-:W-:Y:S02]  /*2390*/  PRMT R22, RZ, 0x7610, R22 ;  /* 0x00007610ff167816 */ /* 0x000fe40000000016 */
[----:B------:R-:W-:Y:S02]  /*23a0*/  PRMT R118, RZ, 0x7610, R118 ;  /* 0x00007610ff767816 */ /* 0x000fe40000000076 */
[----:B------:R-:W-:-:S02]  /*23b0*/  PRMT R120, RZ, 0x7610, R120 ;  /* 0x00007610ff787816 */ /* 0x000fc40000000078 */
[----:B------:R-:W-:Y:S02]  /*23c0*/  PRMT R122, RZ, 0x7610, R122 ;  /* 0x00007610ff7a7816 */ /* 0x000fe4000000007a */
[----:B------:R-:W-:Y:S02]  /*23d0*/  PRMT R112, RZ, 0x7610, R112 ;  /* 0x00007610ff707816 */ /* 0x000fe40000000070 */
[----:B------:R-:W-:Y:S02]  /*23e0*/  PRMT R114, RZ, 0x7610, R114 ;  /* 0x00007610ff727816 */ /* 0x000fe40000000072 */
[----:B------:R-:W-:Y:S01]  /*23f0*/  PRMT R116, RZ, 0x7610, R116 ;  /* 0x00007610ff747816 */ /* 0x000fe20000000074 */
[----:B----4-:R0:W-:Y:S04]  /*2400*/  STS.U16 [R69+UR9+0x4000], R8 ;  /* 0x0040000845007988 */ /* 0x0101e80008000409 */
[----:B------:R0:W-:Y:S04]  /*2410*/  STS.U16 [R69+UR9+0x4400], R12 ;  /* 0x0044000c45007988 */ /* 0x0001e80008000409 */
[----:B------:R0:W-:Y:S04]  /*2420*/  STS.U16 [R68+UR9+0x4100], R11 ;  /* 0x0041000b44007988 */ /* 0x0001e80008000409 */
[----:B------:R0:W-:Y:S04]  /*2430*/  STS.U16 [R68+UR9+0x4500], R13 ;  /* 0x0045000d44007988 */ /* 0x0001e80008000409 */
[----:B------:R0:W-:Y:S04]  /*2440*/  STS.U16 [R3+UR9+0x4200], R10 ;  /* 0x0042000a03007988 */ /* 0x0001e80008000409 */
[----:B------:R0:W-:Y:S04]  /*2450*/  STS.U16 [R3+UR9+0x4600], R14 ;  /* 0x0046000e03007988 */ /* 0x0001e80008000409 */
[----:B------:R0:W-:Y:S04]  /*2460*/  STS.U16 [R2+UR9+0x4300], R9 ;  /* 0x0043000902007988 */ /* 0x0001e80008000409 */
[----:B------:R0:W-:Y:S01]  /*2470*/  STS.U16 [R2+UR9+0x4700], R15 ;  /* 0x0047000f02007988 */ /* 0x0001e20008000409 */
[----:B-1----:R1:W-:Y:S06]  /*2480*/  MEMBAR.ALL.CTA ;  /* 0x0000000000007992 */ /* 0x0023ec0000008000 */
[----:B-1----:R-:W-:Y:S04]  /*2490*/  FENCE.VIEW.ASYNC.S ;  /* 0x00000000000073c6 */ /* 0x002fe80000000000 */
[----:B------:R-:W1:Y:S02]  /*24a0*/  FENCE.VIEW.ASYNC.S ;  /* 0x00000000000073c6 */ /* 0x000e640000000000 */
[----:B-1----:R0:W1:Y:S02]  /*24b0*/  @!UP1 SYNCS.EXCH.64 URZ, [UR9+0x4800], UR4 ;  /* 0x0048000409ff95b2 */ /* 0x0020640008000100 */
[----:B-1----:R-:W-:Y:S06]  /*24c0*/  BAR.SYNC.DEFER_BLOCKING 0x0 ;  /* 0x0000000000007b1d */ /* 0x002fec0000010000 */
[----:B0-----:R-:W-:Y:S05]  /*24d0*/  @!P1 BRA `(.L_x_6) ;  /* 0x0000000000889947 */ /* 0x001fea0003800000 */
[----:B------:R-:W-:Y:S02]  /*24e0*/  UIADD3 UR4, UPT, UPT, UR9, 0x4000, URZ ;  /* 0x0000400009047890 */ /* 0x000fe4000fffe0ff */
[----:B------:R-:W-:Y:S02]  /*24f0*/  USHF.R.U32.HI UR12, URZ, 0x4, UR9 ;  /* 0x00000004ff0c7899 */ /* 0x000fe40008011609 */
[----:B------:R-:W-:Y:S02]  /*2500*/  USHF.R.U32.HI UR4, URZ, 0x4, UR4 ;  /* 0x00000004ff047899 */ /* 0x000fe40008011604 */
[----:B------:R-:W-:Y:S02]  /*2510*/  USGXT.U32 UR12, UR12, 0xe ;  /* 0x0000000e0c0c789a */ /* 0x000fe40008000000 */
[----:B------:R-:W-:Y:S02]  /*2520*/  USGXT.U32 UR14, UR4, 0xe ;  /* 0x0000000e040e789a */ /* 0x000fe40008000000 */
[----:B------:R-:W-:-:S02]  /*2530*/  UIADD3 UR32, UP1, UPT, UR12, 0x2000080, URZ ;  /* 0x020000800c207890 */ /* 0x000fc4000ff3e0ff */
[----:B------:R-:W-:Y:S01]  /*2540*/  UIADD3 UR34, UP2, UPT, UR14, 0x2, URZ ;  /* 0x000000020e227890 */ /* 0x000fe2000ff5e0ff */
[----:B------:R-:W-:Y:S01]  /*2550*/  UMOV UR4, URZ ;  /* 0x000000ff00047c82 */ /* 0x000fe20008000000 */
[----:B------:R-:W-:Y:S01]  /*2560*/  UMOV UR5, URZ ;  /* 0x000000ff00057c82 */ /* 0x000fe20008000000 */
[----:B------:R-:W-:Y:S02]  /*2570*/  UIADD3.X UR33, UPT, UPT, UR4, 0x40004040, URZ, UP1, !UPT ;  /* 0x4000404004217890 */ /* 0x000fe40008ffe4ff */
[----:B------:R-:W-:Y:S02]  /*2580*/  UIADD3.X UR35, UPT, UPT, UR5, 0x40004040, URZ, UP2, !UPT ;  /* 0x4000404005237890 */ /* 0x000fe400097fe4ff */
[----:B------:R-:W-:Y:S02]  /*2590*/  ULOP3.LUT UR12, UR12, 0x2000000, URZ, 0xfc, !UPT ;  /* 0x020000000c0c7892 */ /* 0x000fe4000f8efcff */
[----:B------:R-:W-:Y:S02]  /*25a0*/  UIADD3.64 UR20, UPT, UPT, UR32, 0x80, URZ ;  /* 0x0000008020147897 */ /* 0x000fe4000fffe0ff */
[----:B------:R-:W-:-:S02]  /*25b0*/  UIADD3.64 UR22, UPT, UPT, UR34, 0x2, URZ ;  /* 0x0000000222167897 */ /* 0x000fc4000fffe0ff */
[----:B------:R-:W-:Y:S02]  /*25c0*/  UIADD3.64 UR24, UPT, UPT, UR32, 0x100, URZ ;  /* 0x0000010020187897 */ /* 0x000fe4000fffe0ff */
[----:B------:R-:W-:Y:S01]  /*25d0*/  UIADD3.64 UR26, UPT, UPT, UR34, 0x4, URZ ;  /* 0x00000004221a7897 */ /* 0x000fe2000fffe0ff */
[----:B------:R-:W-:Y:S01]  /*25e0*/  UMOV UR36, 0x0 ;  /* 0x0000000000247882 */ /* 0x000fe20000000000 */
[----:B------:R-:W-:Y:S01]  /*25f0*/  UMOV UR37, 0x8048490 ;  /* 0x0804849000257882 */ /* 0x000fe20000000000 */
[----:B------:R-:W-:Y:S01]  /*2600*/  UMOV UR13, 0x40004040 ;  /* 0x40004040000d7882 */ /* 0x000fe20000000000 */
[----:B------:R-:W-:Y:S01]  /*2610*/  UMOV UR15, 0x40004040 ;  /* 0x40004040000f7882 */ /* 0x000fe20000000000 */
[----:B------:R-:W-:Y:S01]  /*2620*/  UMOV UR38, 0x0 ;  /* 0x0000000000267882 */ /* 0x000fe20000000000 */
[----:B------:R-:W-:Y:S01]  /*2630*/  UMOV UR39, 0x8048490 ;  /* 0x0804849000277882 */ /* 0x000fe20000000000 */
[----:B------:R-:W-:Y:S01]  /*2640*/  UMOV UR40, 0x0 ;  /* 0x0000000000287882 */ /* 0x000fe20000000000 */
[----:B------:R-:W-:Y:S01]  /*2650*/  UMOV UR41, 0x8048490 ;  /* 0x0804849000297882 */ /* 0x000fe20000000000 */
[----:B------:R-:W-:Y:S01]  /*2660*/  UMOV UR4, UR17 ;  /* 0x0000001100047c82 */ /* 0x000fe20008000000 */
[----:B------:R0:W-:Y:S01]  /*2670*/  UTCHMMA gdesc[UR12], gdesc[UR14], tmem[UR11], tmem[UR36], idesc[UR37], !UPT ;  /* 0x00ff240e0c0075ea */ /* 0x0001e2000f80000b */
[----:B------:R-:W-:Y:S01]  /*2680*/  UMOV UR42, 0x0 ;  /* 0x00000000002a7882 */ /* 0x000fe20000000000 */
[----:B------:R-:W-:Y:S01]  /*2690*/  UMOV UR43, 0x8048490 ;  /* 0x08048490002b7882 */ /* 0x000fe20000000000 */
[----:B------:R0:W-:Y:S01]  /*26a0*/  UTCHMMA gdesc[UR32], gdesc[UR34], tmem[UR11], tmem[UR38], idesc[UR39], UPT ;  /* 0x00ff2622200075ea */ /* 0x0001e2000b80000b */
[----:B------:R-:W-:Y:S01]  /*26b0*/  UMOV UR4, UR4 ;  /* 0x0000000400047c82 */ /* 0x000fe20008000000 */
[----:B------:R0:W-:Y:S01]  /*26c0*/  UTCHMMA gdesc[UR20], gdesc[UR22], tmem[UR11], tmem[UR40], idesc[UR41], UPT ;  /* 0x00ff2816140075ea */ /* 0x0001e2000b80000b */
[----:B------:R0:W-:Y:S01]  /*26d0*/  UTCHMMA gdesc[UR24], gdesc[UR26], tmem[UR11], tmem[UR42], idesc[UR43], UPT ;  /* 0x00ff2a1a180075ea */ /* 0x0001e2000b80000b */
[----:B------:R0:W-:Y:S01]  /*26e0*/  UTCBAR [UR4], URZ ;  /* 0x000000ff040073e9 */ /* 0x0001e200080000ff */
[----:B------:R-:W-:Y:S01]  /*26f0*/  NOP ;  /* 0x0000000000007918 */ /* 0x000fe20000000000 */
.L_x_6:
[----:B------:R-:W-:Y:S05]  /*2700*/  @!P0 BRA `(.L_x_7) ;  /* 0x0000000000088947 */ /* 0x000fea0003800000 */
[----:B------:R-:W1:Y:S02]  /*2710*/  SYNCS.PHASECHK.TRANS64.TRYWAIT P2, [UR9+0x4800], RZ ;  /* 0x004800ffff0075a7 */ /* 0x000e640008041109 */
[----:B-1----:R-:W-:Y:S05]  /*2720*/  @!P2 BRA `(.L_x_8) ;  /* 0x0000005000a0a947 */ /* 0x002fea0003800000 */
.L_x_7:
[----:B------:R-:W-:Y:S06]  /*2730*/  BAR.SYNC.DEFER_BLOCKING 0x0 ;  /* 0x0000000000007b1d */ /* 0x000fec0000010000 */
[----:B0-----:R-:W0:Y:S01]  /*2740*/  LDCU UR4, c[0x0][0x3a8] ;  /* 0x00007500ff0477ac */ /* 0x001e220008000800 */
[----:B------:R-:W0:Y:S01]  /*2750*/  LDTM.x16 R4, tmem[UR10+0x40] ;  /* 0x0000400a000479ee */ /* 0x000e220008240000 */
[----:B------:R-:W1:Y:S01]  /*2760*/  @!P6 SYNCS.CCTL.IV [UR9+0x4800] ;  /* 0x00480000ff00e9b1 */ /* 0x000e620008000009 */
[----:B------:R-:W-:Y:S01]  /*2770*/  NOP ;  /* 0x0000000000007918 */ /* 0x000fe20000000000 */
[----:B------:R2:W5:Y:S04]  /*2780*/  @P0 LDG.E.U16 R20, desc[UR28][R92.64] ;  /* 0x0000001c5c140981 */ /* 0x000568000c1e1500 */
[----:B------:R2:W5:Y:S04]  /*2790*/  @P0 LDG.E.U16 R22, desc[UR28][R90.64] ;  /* 0x0000001c5a160981 */ /* 0x000568000c1e1500 */
[----:B------:R2:W5:Y:S04]  /*27a0*/  @P0 LDG.E.U16 R118, desc[UR28][R88.64] ;  /* 0x0000001c58760981 */ /* 0x000568000c1e1500 */
[----:B------:R2:W5:Y:S04]  /*27b0*/  @P0 LDG.E.U16 R120, desc[UR28][R86.64] ;  /* 0x0000001c56780981 */ /* 0x000568000c1e1500 */
[----:B------:R2:W5:Y:S04]  /*27c0*/  @P0 LDG.E.U16 R122, desc[UR28][R84.64] ;  /* 0x0000001c547a0981 */ /* 0x000568000c1e1500 */
[----:B------:R2:W5:Y:S04]  /*27d0*/  @P0 LDG.E.U16 R112, desc[UR28][R82.64] ;  /* 0x0000001c52700981 */ /* 0x000568000c1e1500 */
[----:B------:R2:W5:Y:S04]  /*27e0*/  @P0 LDG.E.U16 R114, desc[UR28][R80.64] ;  /* 0x0000001c50720981 */ /* 0x000568000c1e1500 */
[----:B------:R2:W5:Y:S01]  /*27f0*/  @P0 LDG.E.U16 R116, desc[UR28][R78.64] ;  /* 0x0000001c4e740981 */ /* 0x000562000c1e1500 */
[----:B0-----:R-:W-:Y:S01]  /*2800*/  FMUL R4, R4, UR4 ;  /* 0x0000000404047c20 */ /* 0x001fe20008400000 */
[----:B------:R-:W-:Y:S01]  /*2810*/  ISETP.GT.AND P4, PT, R73, -0x1, PT ;  /* 0xffffffff4900780c */ /* 0x000fe20003f84270 */
[----:B------:R-:W-:Y:S01]  /*2820*/  FMUL R5, R5, UR4 ;  /* 0x0000000405057c20 */ /* 0x000fe20008400000 */
[----:B------:R-:W-:Y:S01]  /*2830*/  FMUL R6, R6, UR4 ;  /* 0x0000000406067c20 */ /* 0x000fe20008400000 */
[C---:B------:R-:W-:Y:S01]  /*2840*/  ISETP.GT.AND P3, PT, R0.reuse, RZ, PT ;  /* 0x000000ff0000720c */ /* 0x040fe20003f64270 */
[----:B------:R-:W-:Y:S01]  /*2850*/  FMUL R7, R7, UR4 ;  /* 0x0000000407077c20 */ /* 0x000fe20008400000 */
[----:B------:R-:W-:Y:S01]  /*2860*/  ISETP.GT.AND P2, PT, R0, 0x1, PT ;  /* 0x000000010000780c */ /* 0x000fe20003f44270 */
[----:B------:R-:W-:Y:S01]  /*2870*/  FMUL R8, R8, UR4 ;  /* 0x0000000408087c20 */ /* 0x000fe20008400000 */
[----:B------:R-:W-:Y:S01]  /*2880*/  FSEL R21, R4, -INF , P4 ;  /* 0xff80000004157808 */ /* 0x000fe20002000000 */
        /* <DEDUP_REMOVED lines=17> */
[----:B------:R-:W-:Y:S01]  /*29a0*/  FMNMX3 R4, R21, R5, R6, !PT ;  /* 0x0000000515047276 */ /* 0x000fe20007800006 */
[----:B------:R-:W-:Y:S01]  /*29b0*/  FMUL R18, R18, UR4 ;  /* 0x0000000412127c20 */ /* 0x000fe20008400000 */
[----:B------:R-:W-:Y:S01]  /*29c0*/  ISETP.GT.AND P3, PT, R0, 0x6, PT ;  /* 0x000000060000780c */ /* 0x000fe20003f64270 */
[----:B------:R-:W-:Y:S01]  /*29d0*/  FMUL R19, R19, UR4 ;  /* 0x0000000413137c20 */ /* 0x000fe20008400000 */
[----:B------:R-:W-:-:S02]  /*29e0*/  FSEL R9, R9, -INF , P2 ;  /* 0xff80000009097808 */ /* 0x000fc40001000000 */
[----:B------:R-:W-:Y:S02]  /*29f0*/  ISETP.GT.AND P2, PT, R0, 0x7, PT ;  /* 0x000000070000780c */ /* 0x000fe40003f44270 */
[----:B------:R-:W-:Y:S02]  /*2a00*/  FSEL R10, R10, -INF , P4 ;  /* 0xff8000000a0a7808 */ /* 0x000fe40002000000 */
[----:B------:R-:W-:Y:S02]  /*2a10*/  FMNMX3 R4, R4, R7, R8, !PT ;  /* 0x0000000704047276 */ /* 0x000fe40007800008 */
[C---:B------:R-:W-:Y:S02]  /*2a20*/  ISETP.GT.AND P4, PT, R0.reuse, 0x8, PT ;  /* 0x000000080000780c */ /* 0x040fe40003f84270 */
[----:B------:R-:W-:Y:S02]  /*2a30*/  FSEL R11, R11, -INF , P3 ;  /* 0xff8000000b0b7808 */ /* 0x000fe40001800000 */
[----:B------:R-:W-:-:S02]  /*2a40*/  ISETP.GT.AND P3, PT, R0, 0x9, PT ;  /* 0x000000090000780c */ /* 0x000fc40003f64270 */
[----:B------:R-:W-:Y:S02]  /*2a50*/  FSEL R12, R12, -INF , P2 ;  /* 0xff8000000c0c7808 */ /* 0x000fe40001000000 */
[----:B------:R-:W-:Y:S02]  /*2a60*/  FMNMX3 R4, R4, R9, R10, !PT ;  /* 0x0000000904047276 */ /* 0x000fe4000780000a */
[C---:B------:R-:W-:Y:S02]  /*2a70*/  ISETP.GT.AND P2, PT, R0.reuse, 0xa, PT ;  /* 0x0000000a0000780c */ /* 0x040fe40003f44270 */
[----:B------:R-:W-:Y:S02]  /*2a80*/  FSEL R13, R13, -INF , P4 ;  /* 0xff8000000d0d7808 */ /* 0x000fe40002000000 */
[----:B------:R-:W-:Y:S02]  /*2a90*/  ISETP.GT.AND P4, PT, R0, 0xb, PT ;  /* 0x0000000b0000780c */ /* 0x000fe40003f84270 */
[----:B------:R-:W-:-:S02]  /*2aa0*/  FSEL R14, R14, -INF , P3 ;  /* 0xff8000000e0e7808 */ /* 0x000fc40001800000 */
[----:B------:R-:W-:Y:S02]  /*2ab0*/  FMNMX3 R4, R4, R11, R12, !PT ;  /* 0x0000000b04047276 */ /* 0x000fe4000780000c */
[----:B------:R-:W-:Y:S02]  /*2ac0*/  FSEL R15, R15, -INF , P2 ;  /* 0xff8000000f0f7808 */ /* 0x000fe40001000000 */
[C---:B------:R-:W-:Y:S02]  /*2ad0*/  ISETP.GT.AND P3, PT, R0.reuse, 0xc, PT ;  /* 0x0000000c0000780c */ /* 0x040fe40003f64270 */
[----:B------:R-:W-:Y:S02]  /*2ae0*/  ISETP.GT.AND P2, PT, R0, 0xd, PT ;  /* 0x0000000d0000780c */ /* 0x000fe40003f44270 */
[----:B------:R-:W-:Y:S02]  /*2af0*/  FSEL R16, R16, -INF , P4 ;  /* 0xff80000010107808 */ /* 0x000fe40002000000 */
[----:B------:R-:W-:-:S02]  /*2b00*/  FMNMX3 R4, R4, R13, R14, !PT ;  /* 0x0000000d04047276 */ /* 0x000fc4000780000e */
[----:B------:R-:W-:Y:S02]  /*2b10*/  ISETP.GT.AND P4, PT, R0, 0xe, PT ;  /* 0x0000000e0000780c */ /* 0x000fe40003f84270 */
[----:B------:R-:W-:Y:S02]  /*2b20*/  FSEL R17, R17, -INF , P3 ;  /* 0xff80000011117808 */ /* 0x000fe40001800000 */
[----:B------:R-:W-:Y:S02]  /*2b30*/  FSEL R18, R18, -INF , P2 ;  /* 0xff80000012127808 */ /* 0x000fe40001000000 */
[----:B------:R-:W-:Y:S02]  /*2b40*/  FMNMX3 R4, R4, R15, R16, !PT ;  /* 0x0000000f04047276 */ /* 0x000fe40007800010 */
[----:B------:R-:W-:Y:S02]  /*2b50*/  FSEL R19, R19, -INF , P4 ;  /* 0xff80000013137808 */ /* 0x000fe40002000000 */
[----:B------:R-:W-:-:S04]  /*2b60*/  FMNMX3 R4, R4, R17, R18, !PT ;  /* 0x0000001104047276 */ /* 0x000fc80007800012 */
[----:B------:R-:W-:-:S05]  /*2b70*/  FMNMX3 R76, R4, -INF , R19, !PT ;  /* 0xff800000044c7876 */ /* 0x000fca0007800013 */
[--C-:B------:R-:W-:Y:S01]  /*2b80*/  FADD R5, R5, -R76.reuse ;  /* 0x8000004c05057221 */ /* 0x100fe20000000000 */
[--C-:B------:R-:W-:Y:S01]  /*2b90*/  FADD R21, R21, -R76.reuse ;  /* 0x8000004c15157221 */ /* 0x100fe20000000000 */
[--C-:B------:R-:W-:Y:S01]  /*2ba0*/  FADD R6, R6, -R76.reuse ;  /* 0x8000004c06067221 */ /* 0x100fe20000000000 */
[--C-:B------:R-:W-:Y:S01]  /*2bb0*/  FADD R7, R7, -R76.reuse ;  /* 0x8000004c07077221 */ /* 0x100fe20000000000 */
[----:B------:R-:W-:Y:S01]  /*2bc0*/  FMUL R5, R5, 1.4426950216293334961 ;  /* 0x3fb8aa3b05057820 */ /* 0x000fe20000400000 */
[----:B------:R-:W-:Y:S01]  /*2bd0*/  FMUL R21, R21, 1.4426950216293334961 ;  /* 0x3fb8aa3b15157820 */ /* 0x000fe20000400000 */
[----:B------:R-:W-:Y:S01]  /*2be0*/  FMUL R6, R6, 1.4426950216293334961 ;  /* 0x3fb8aa3b06067820 */ /* 0x000fe20000400000 */
[----:B------:R-:W-:Y:S01]  /*2bf0*/  FMUL R7, R7, 1.4426950216293334961 ;  /* 0x3fb8aa3b07077820 */ /* 0x000fe20000400000 */
[--C-:B------:R-:W-:Y:S01]  /*2c00*/  FADD R8, R8, -R76.reuse ;  /* 0x8000004c08087221 */ /* 0x100fe20000000000 */
[----:B------:R-:W-:Y:S01]  /*2c10*/  MUFU.EX2 R4, R21 ;  /* 0x0000001500047308 */ /* 0x000fe20000000800 */
[--C-:B------:R-:W-:Y:S01]  /*2c20*/  FADD R9, R9, -R76.reuse ;  /* 0x8000004c09097221 */ /* 0x100fe20000000000 */
[--C-:B------:R-:W-:Y:S01]  /*2c30*/  FADD R10, R10, -R76.reuse ;  /* 0x8000004c0a0a7221 */ /* 0x100fe20000000000 */
[----:B------:R-:W-:Y:S01]  /*2c40*/  FMUL R8, R8, 1.4426950216293334961 ;  /* 0x3fb8aa3b08087820 */ /* 0x000fe20000400000 */
[--C-:B------:R-:W-:Y:S01]  /*2c50*/  FADD R11, R11, -R76.reuse ;  /* 0x8000004c0b0b7221 */ /* 0x100fe20000000000 */
[----:B------:R-:W-:Y:S01]  /*2c60*/  FMUL R9, R9, 1.4426950216293334961 ;  /* 0x3fb8aa3b09097820 */ /* 0x000fe20000400000 */
[----:B------:R-:W-:Y:S01]  /*2c70*/  FMUL R10, R10, 1.4426950216293334961 ;  /* 0x3fb8aa3b0a0a7820 */ /* 0x000fe20000400000 */
[--C-:B------:R-:W-:Y:S01]  /*2c80*/  FADD R12, R12, -R76.reuse ;  /* 0x8000004c0c0c7221 */ /* 0x100fe20000000000 */
[----:B------:R-:W0:Y:S01]  /*2c90*/  MUFU.EX2 R5, R5 ;  /* 0x0000000500057308 */ /* 0x000e220000000800 */
[----:B------:R-:W-:Y:S01]  /*2ca0*/  FMUL R11, R11, 1.4426950216293334961 ;  /* 0x3fb8aa3b0b0b7820 */ /* 0x000fe20000400000 */
[--C-:B------:R-:W-:Y:S01]  /*2cb0*/  FADD R13, R13, -R76.reuse ;  /* 0x8000004c0d0d7221 */ /* 0x100fe20000000000 */
[----:B------:R-:W-:Y:S01]  /*2cc0*/  FMUL R12, R12, 1.4426950216293334961 ;  /* 0x3fb8aa3b0c0c7820 */ /* 0x000fe20000400000 */
[--C-:B------:R-:W-:Y:S01]  /*2cd0*/  FADD R14, R14, -R76.reuse ;  /* 0x8000004c0e0e7221 */ /* 0x100fe20000000000 */
[--C-:B------:R-:W-:Y:S01]  /*2ce0*/  FADD R15, R15, -R76.reuse ;  /* 0x8000004c0f0f7221 */ /* 0x100fe20000000000 */
[----:B------:R-:W-:Y:S01]  /*2cf0*/  FMUL R13, R13, 1.4426950216293334961 ;  /* 0x3fb8aa3b0d0d7820 */ /* 0x000fe20000400000 */
[--C-:B------:R-:W-:Y:S01]  /*2d00*/  FADD R16, R16, -R76.reuse ;  /* 0x8000004c10107221 */ /* 0x100fe20000000000 */
[----:B------:R-:W3:Y:S01]  /*2d10*/  MUFU.EX2 R6, R6 ;  /* 0x0000000600067308 */ /* 0x000ee20000000800 */
[--C-:B------:R-:W-:Y:S01]  /*2d20*/  FADD R17, R17, -R76.reuse ;  /* 0x8000004c11117221 */ /* 0x100fe20000000000 */
[--C-:B------:R-:W-:Y:S01]  /*2d30*/  FADD R18, R18, -R76.reuse ;  /* 0x8000004c12127221 */ /* 0x100fe20000000000 */
[----:B------:R-:W-:Y:S01]  /*2d40*/  FADD R19, R19, -R76 ;  /* 0x8000004c13137221 */ /* 0x000fe20000000000 */
[----:B------:R-:W-:Y:S01]  /*2d50*/  FMUL R14, R14, 1.4426950216293334961 ;  /* 0x3fb8aa3b0e0e7820 */ /* 0x000fe20000400000 */
[----:B------:R-:W-:Y:S01]  /*2d60*/  FMUL R15, R15, 1.4426950216293334961 ;  /* 0x3fb8aa3b0f0f7820 */ /* 0x000fe20000400000 */
[----:B------:R-:W-:Y:S01]  /*2d70*/  FMUL R16, R16, 1.4426950216293334961 ;  /* 0x3fb8aa3b10107820 */ /* 0x000fe20000400000 */
[----:B------:R-:W-:Y:S01]  /*2d80*/  FMUL R17, R17, 1.4426950216293334961 ;  /* 0x3fb8aa3b11117820 */ /* 0x000fe20000400000 */
[----:B------:R-:W4:Y:S01]  /*2d90*/  MUFU.EX2 R7, R7 ;  /* 0x0000000700077308 */ /* 0x000f220000000800 */
[----:B0-----:R-:W-:Y:S01]  /*2da0*/  FADD R21, R4, R5 ;  /* 0x0000000504157221 */ /* 0x001fe20000000000 */
[----:B------:R-:W-:Y:S01]  /*2db0*/  FMUL R18, R18, 1.4426950216293334961 ;  /* 0x3fb8aa3b12127820 */ /* 0x000fe20000400000 */
[----:B------:R-:W-:Y:S01]  /*2dc0*/  FMUL R19, R19, 1.4426950216293334961 ;  /* 0x3fb8aa3b13137820 */ /* 0x000fe20000400000 */
[----:B------:R-:W-:-:S04]  /*2dd0*/  F2FP.BF16.F32.PACK_AB R4, R5, R4 ;  /* 0x000000040504723e */ /* 0x000fc800000010ff */
[----:B------:R-:W0:Y:S01]  /*2de0*/  MUFU.EX2 R8, R8 ;  /* 0x0000000800087308 */ /* 0x000e220000000800 */
[----:B---3--:R-:W-:-:S07]  /*2df0*/  FADD R24, R6, R21 ;  /* 0x0000001506187221 */ /* 0x008fce0000000000 */
[----:B------:R-:W3:Y:S01]  /*2e00*/  MUFU.EX2 R9, R9 ;  /* 0x0000000900097308 */ /* 0x000ee20000000800 */
[C---:B----4-:R-:W-:Y:S01]  /*2e10*/  FADD R21, R7.reuse, R24 ;  /* 0x0000001807157221 */ /* 0x050fe20000000000 */
[----:B------:R-:W-:-:S06]  /*2e20*/  F2FP.BF16.F32.PACK_AB R5, R7, R6 ;  /* 0x000000060705723e */ /* 0x000fcc00000010ff */
[----:B------:R-:W-:Y:S01]  /*2e30*/  MUFU.EX2 R10, R10 ;  /* 0x0000000a000a7308 */ /* 0x000fe20000000800 */
[----:B0-----:R-:W-:-:S07]  /*2e40*/  FADD R24, R8, R21 ;  /* 0x0000001508187221 */ /* 0x001fce0000000000 */
[----:B------:R-:W0:Y:S01]  /*2e50*/  MUFU.EX2 R11, R11 ;  /* 0x0000000b000b7308 */ /* 0x000e220000000800 */
[C---:B---3--:R-:W-:Y:S01]  /*2e60*/  FADD R21, R9.reuse, R24 ;  /* 0x0000001809157221 */ /* 0x048fe20000000000 */
[----:B------:R-:W-:-:S06]  /*2e70*/  F2FP.BF16.F32.PACK_AB R6, R9, R8 ;  /* 0x000000080906723e */ /* 0x000fcc00000010ff */
[----:B------:R-:W-:Y:S08]  /*2e80*/  MUFU.EX2 R12, R12 ;  /* 0x0000000c000c7308 */ /* 0x000ff00000000800 */
[----:B------:R-:W3:Y:S01]  /*2e90*/  MUFU.EX2 R13, R13 ;  /* 0x0000000d000d7308 */ /* 0x000ee20000000800 */
[----:B0-----:R-:W-:-:S07]  /*2ea0*/  F2FP.BF16.F32.PACK_AB R7, R11, R10 ;  /* 0x0000000a0b07723e */ /* 0x001fce00000010ff */
[----:B------:R-:W-:Y:S08]  /*2eb0*/  MUFU.EX2 R14, R14 ;  /* 0x0000000e000e7308 */ /* 0x000ff00000000800 */
[----:B------:R-:W0:Y:S01]  /*2ec0*/  MUFU.EX2 R15, R15 ;  /* 0x0000000f000f7308 */ /* 0x000e220000000800 */
[----:B---3--:R-:W-:-:S07]  /*2ed0*/  F2FP.BF16.F32.PACK_AB R8, R13, R12 ;  /* 0x0000000c0d08723e */ /* 0x008fce00000010ff */
[----:B------:R3:W-:Y:S08]  /*2ee0*/  MUFU.EX2 R77, R16 ;  /* 0x00000010004d7308 */ /* 0x0007f00000000800 */
[----:B------:R4:W1:Y:S01]  /*2ef0*/  MUFU.EX2 R74, R17 ;  /* 0x00000011004a7308 */ /* 0x0008620000000800 */
[----:B---3--:R-:W-:Y:S01]  /*2f00*/  FADD R16, R10, R21 ;  /* 0x000000150a107221 */ /* 0x008fe20000000000 */
[----:B0-----:R-:W-:-:S03]  /*2f10*/  F2FP.BF16.F32.PACK_AB R9, R15, R14 ;  /* 0x0000000e0f09723e */ /* 0x001fc600000010ff */
[----:B------:R-:W-:-:S03]  /*2f20*/  FADD R21, R11, R16 ;  /* 0x000000100b157221 */ /* 0x000fc60000000000 */
[----:B------:R-:W-:Y:S01]  /*2f30*/  MUFU.EX2 R75, R18 ;  /* 0x00000012004b7308 */ /* 0x000fe20000000800 */
[----:B------:R-:W-:-:S04]  /*2f40*/  FADD R16, R12, R21 ;  /* 0x000000150c107221 */ /* 0x000fc80000000000 */
[----:B----4-:R-:W-:-:S03]  /*2f50*/  FADD R17, R13, R16 ;  /* 0x000000100d117221 */ /* 0x010fc60000000000 */
[----:B------:R-:W0:Y:S01]  /*2f60*/  MUFU.EX2 R72, R19 ;  /* 0x0000001300487308 */ /* 0x000e220000000800 */
[----:B------:R-:W-:Y:S01]  /*2f70*/  FADD R12, R14, R17 ;  /* 0x000000110e0c7221 */ /* 0x000fe20000000000 */
[----:B-1----:R-:W-:Y:S02]  /*2f80*/  F2FP.BF16.F32.PACK_AB R10, R74, R77 ;  /* 0x0000004d4a0a723e */ /* 0x002fe400000010ff */
[----:B0-----:R-:W-:Y:S01]  /*2f90*/  F2FP.BF16.F32.PACK_AB R11, R72, R75 ;  /* 0x0000004b480b723e */ /* 0x001fe200000010ff */
[----:B--2---:R-:W-:Y:S06]  /*2fa0*/  @!P0 BRA `(.L_x_9) ;  /* 0x0000000000048947 */ /* 0x004fec0003800000 */
[----:B------:R0:W-:Y:S02]  /*2fb0*/  STTM.x8 tmem[UR10+0x50], R4 ;  /* 0x00005004000079ed */ /* 0x0001e400081c000a */
.L_x_9:
[----:B-----5:R-:W-:Y:S01]  /*2fc0*/  STS.U16 [R69+UR9+0x4000], R20 ;  /* 0x0040001445007988 */ /* 0x020fe20008000409 */
[----:B0-----:R-:W-:Y:S01]  /*2fd0*/  FADD R4, -R76, -INF ;  /* 0xff8000004c047421 */ /* 0x001fe20000000100 */
[----:B------:R-:W-:Y:S02]  /*2fe0*/  FADD R124, R15, R12 ;  /* 0x0000000c0f7c7221 */ /* 0x000fe40000000000 */
[----:B------:R0:W-:Y:S01]  /*2ff0*/  STS.U16 [R69+UR9+0x4100], R22 ;  /* 0x0041001645007988 */ /* 0x0001e20008000409 */
[----:B------:R-:W-:Y:S01]  /*3000*/  FMUL R110, R4, 1.4426950216293334961 ;  /* 0x3fb8aa3b046e7820 */ /* 0x000fe20000400000 */
[----:B------:R-:W-:Y:S02]  /*3010*/  FADD R77, R77, R124 ;  /* 0x0000007c4d4d7221 */ /* 0x000fe40000000000 */
[----:B------:R1:W-:Y:S03]  /*3020*/  STS.U16 [R69+UR9+0x4200], R118 ;  /* 0x0042007645007988 */ /* 0x0003e60008000409 */
[----:B------:R-:W2:Y:S01]  /*3030*/  MUFU.EX2 R110, R110 ;  /* 0x0000006e006e7308 */ /* 0x000ea20000000800 */
[----:B------:R1:W-:Y:S04]  /*3040*/  STS.U16 [R69+UR9+0x4300], R120 ;  /* 0x0043007845007988 */ /* 0x0003e80008000409 */
[----:B------:R1:W-:Y:S04]  /*3050*/  STS.U16 [R69+UR9+0x4400], R122 ;  /* 0x0044007a45007988 */ /* 0x0003e80008000409 */
[----:B------:R1:W-:Y:S04]  /*3060*/  STS.U16 [R69+UR9+0x4500], R112 ;  /* 0x0045007045007988 */ /* 0x0003e80008000409 */
[----:B------:R1:W-:Y:S04]  /*3070*/  STS.U16 [R69+UR9+0x4600], R114 ;  /* 0x0046007245007988 */ /* 0x0003e80008000409 */
[----:B------:R1:W-:Y:S01]  /*3080*/  STS.U16 [R69+UR9+0x4700], R116 ;  /* 0x0047007445007988 */ /* 0x0003e20008000409 */
[----:B------:R-:W3:Y:S02]  /*3090*/  FENCE.VIEW.ASYNC.T ;  /* 0x00000000000073c6 */ /* 0x000ee40000000200 */
[----:B---3--:R-:W-:Y:S06]  /*30a0*/  BAR.SYNC.DEFER_BLOCKING 0x0 ;  /* 0x0000000000007b1d */ /* 0x008fec0000010000 */
[----:B0-----:R-:W0:Y:S01]  /*30b0*/  LDTM.x64 R4, tmem[UR10] ;  /* 0x0000000a000479ee */ /* 0x001e220008340000 */
[----:B------:R-:W-:Y:S01]  /*30c0*/  NOP ;  /* 0x0000000000007918 */ /* 0x000fe20000000000 */
[----:B-12---:R-:W-:Y:S05]  /*30d0*/  @!P0 BRA `(.L_x_10) ;  /* 0x0000000400048947 */ /* 0x006fea0003800000 */
[C---:B0-----:R-:W-:Y:S01]  /*30e0*/  FMUL R4, R110.reuse, R4 ;  /* 0x000000046e047220 */ /* 0x041fe20000400000 */
[C---:B------:R-:W-:Y:S01]  /*30f0*/  FMUL R5, R110.reuse, R5 ;  /* 0x000000056e057220 */ /* 0x040fe20000400000 */
        /* <DEDUP_REMOVED lines=61> */
[----:B------:R-:W-:-:S04]  /*34d0*/  FMUL R67, R110, R67 ;  /* 0x000000436e437220 */ /* 0x000fc80000400000 */
[----:B------:R1:W-:Y:S03]  /*34e0*/  STTM.x64 tmem[UR10], R4 ;  /* 0x00000004000079ed */ /* 0x0003e6000834000a */
.L_x_10:
[----:B0-----:R-:W0:Y:S02]  /*34f0*/  FENCE.VIEW.ASYNC.T ;  /* 0x00000000000073c6 */ /* 0x001e240000000200 */
[----:B0-----:R-:W-:Y:S01]  /*3500*/  BAR.SYNC.DEFER_BLOCKING 0x0 ;  /* 0x0000000000007b1d */ /* 0x001fe20000010000 */
[----:B------:R-:W-:Y:S01]  /*3510*/  FADD R74, R74, R77 ;  /* 0x0000004d4a4a7221 */ /* 0x000fe20000000000 */
[----:B------:R-:W-:Y:S01]  /*3520*/  UIADD3 UR6, UPT, UPT, UR9, 0x5800, URZ ;  /* 0x0000580009067890 */ /* 0x000fe2000fffe0ff */
[----:B------:R-:W-:Y:S01]  /*3530*/  FSEL R117, R76, -INF , P0 ;  /* 0xff8000004c757808 */ /* 0x000fe20000000000 */
[----:B------:R-:W-:Y:S01]  /*3540*/  UIADD3 UR40, UPT, UPT, UR31, 0x50, URZ ;  /* 0x000000501f287890 */ /* 0x000fe2000fffe0ff */
[----:B------:R-:W-:-:S04]  /*3550*/  FADD R75, R75, R74 ;  /* 0x0000004a4b4b7221 */ /* 0x000fc80000000000 */
[----:B------:R-:W-:-:S04]  /*3560*/  FADD R75, R72, R75 ;  /* 0x0000004b484b7221 */ /* 0x000fc80000000000 */
[----:B------:R-:W-:-:S05]  /*3570*/  FADD R75, R110, R75 ;  /* 0x0000004b6e4b7221 */ /* 0x000fca0000000000 */
[----:B------:R-:W-:Y:S01]  /*3580*/  FSEL R72, R75, 1, P0 ;  /* 0x3f8000004b487808 */ /* 0x000fe20000000000 */
[----:B------:R0:W-:Y:S06]  /*3590*/  MEMBAR.ALL.CTA ;  /* 0x0000000000007992 */ /* 0x0001ec0000008000 */
[----:B0-----:R-:W0:Y:S02]  /*35a0*/  FENCE.VIEW.ASYNC.S ;  /* 0x00000000000073c6 */ /* 0x001e240000000000 */
[----:B0-----:R-:W-:Y:S06]  /*35b0*/  BAR.SYNC.DEFER_BLOCKING 0x0 ;  /* 0x0000000000007b1d */ /* 0x001fec0000010000 */
[----:B------:R-:W-:Y:S05]  /*35c0*/  @!P1 BRA `(.L_x_11) ;  /* 0x0000000000449947 */ /* 0x000fea0003800000 */
[----:B------:R-:W-:Y:S01]  /*35d0*/  UIADD3 UR4, UPT, UPT, UR9, 0x4000, URZ ;  /* 0x0000400009047890 */ /* 0x000fe2000fffe0ff */
[----:B------:R-:W-:Y:S01]  /*35e0*/  BSSY.RECONVERGENT B0, `(.L_x_12) ;  /* 0x000000e000007945 */ /* 0x000fe20003800200 */
[----:B------:R-:W-:Y:S02]  /*35f0*/  ELECT P0, URZ, PT ;  /* 0x0000000000ff782f */ /* 0x000fe40003800000 */
[----:B------:R-:W-:Y:S01]  /*3600*/  USHF.R.U32.HI UR4, URZ, 0x4, UR4 ;  /* 0x00000004ff047899 */ /* 0x000fe20008011604 */
[----:B------:R-:W-:Y:S01]  /*3610*/  UMOV UR12, 0x0 ;  /* 0x00000000000c7882 */ /* 0x000fe20000000000 */
[----:B------:R-:W-:Y:S02]  /*3620*/  UMOV UR13, 0x8100490 ;  /* 0x08100490000d7882 */ /* 0x000fe40000000000 */
[----:B------:R-:W-:Y:S01]  /*3630*/  USGXT.U32 UR4, UR4, 0xe ;  /* 0x0000000e0404789a */ /* 0x000fe20008000000 */
[----:B------:R-:W-:-:S08]  /*3640*/  UMOV UR5, 0xc0004010 ;  /* 0xc000401000057882 */ /* 0x000fd00000000000 */
[----:B------:R0:W-:Y:S01]  /*3650*/  UTCHMMA tmem[UR40], gdesc[UR4], tmem[UR31], tmem[UR12], idesc[UR13], UPT ;  /* 0x00ff0c04280079ea */ /* 0x0001e2000b80001f */
[----:B------:R-:W-:Y:S05]  /*3660*/  @!P0 BRA `(.L_x_13) ;  /* 0x0000000000148947 */ /* 0x000fea0003800000 */
[----:B0-----:R-:W-:Y:S01]  /*3670*/  UMOV UR4, UR6 ;  /* 0x0000000600047c82 */ /* 0x001fe20008000000 */
[----:B------:R-:W-:Y:S02]  /*3680*/  UMOV UR5, URZ ;  /* 0x000000ff00057c82 */ /* 0x000fe40008000000 */
[----:B------:R-:W-:Y:S02]  /*3690*/  UMOV UR4, UR4 ;  /* 0x0000000400047c82 */ /* 0x000fe40008000000 */
[----:B------:R2:W-:Y:S01]  /*36a0*/  UTCBAR [UR4], URZ ;  /* 0x000000ff040073e9 */ /* 0x0005e200080000ff */
[----:B------:R-:W-:Y:S02]  /*36b0*/  NOP ;  /* 0x0000000000007918 */ /* 0x000fe40000000000 */
.L_x_13:
[----:B0-2---:R-:W-:Y:S05]  /*36c0*/  BSYNC.RECONVERGENT B0 ;  /* 0x0000000000007941 */ /* 0x005fea0003800200 */
.L_x_12:
[----:B------:R-:W-:Y:S05]  /*36d0*/  BRA `(.L_x_14) ;  /* 0x0000000000087947 */ /* 0x000fea0003800000 */
.L_x_11:
[----:B------:R-:W-:-:S13]  /*36e0*/  ISETP.GE.AND P0, PT, R73, RZ, PT ;  /* 0x000000ff4900720c */ /* 0x000fda0003f06270 */
[----:B------:R-:W-:Y:S05]  /*36f0*/  @!P0 BRA `(.L_x_15) ;  /* 0x0000001800908947 */ /* 0x000fea0003800000 */
.L_x_14:
[----:B------:R-:W-:Y:S01]  /*3700*/  USHF.R.U32.HI UR12, URZ, 0x4, UR9 ;  /* 0x00000004ff0c7899 */ /* 0x000fe20008011609 */
[----:B------:R-:W-:Y:S01]  /*3710*/  SHF.L.U32 R71, R71, 0x4, RZ ;  /* 0x0000000447477819 */ /* 0x000fe200000006ff */
[----:B------:R-:W-:Y:S01]  /*3720*/  USHF.R.U32.HI UR18, URZ, 0x4, UR17 ;  /* 0x00000004ff127899 */ /* 0x000fe20008011611 */
[----:B-1----:R-:W-:Y:S01]  /*3730*/  HFMA2 R20, -RZ, RZ, 0, 0 ;  /* 0x00000000ff147431 */ /* 0x002fe200000001ff */
[----:B------:R-:W-:Y:S01]  /*3740*/  USGXT.U32 UR12, UR12, 0xe ;  /* 0x0000000e0c0c789a */ /* 0x000fe20008000000 */
[----:B------:R-:W-:Y:S01]  /*3750*/  IADD3 R73, PT, PT, R73, 0x70, RZ ;  /* 0x0000007049497810 */ /* 0x000fe20007ffe0ff */
[----:B------:R-:W-:Y:S01]  /*3760*/  USGXT.U32 UR18, UR18, 0xe ;  /* 0x0000000e1212789a */ /* 0x000fe20008000000 */
[----:B------:R-:W-:Y:S01]  /*3770*/  MOV R74, RZ ;  /* 0x000000ff004a7202 */ /* 0x000fe20000000f00 */
[----:B------:R-:W-:Y:S01]  /*3780*/  ULOP3.LUT UR20, UR12, 0x2000000, URZ, 0xfc, !UPT ;  /* 0x020000000c147892 */ /* 0x000fe2000f8efcff */
[----:B------:R-:W-:Y:S01]  /*3790*/  MOV R76, R71 ;  /* 0x00000047004c7202 */ /* 0x000fe20000000f00 */
[----:B------:R-:W-:-:S02]  /*37a0*/  USHF.L.U32 UR16, UR7, 0x4, URZ ;  /* 0x0000000407107899 */ /* 0x000fc400080006ff */
[----:B------:R-:W-:Y:S02]  /*37b0*/  UIADD3 UR12, UP3, UPT, UR12, 0x2000080, URZ ;  /* 0x020000800c0c7890 */ /* 0x000fe4000ff7e0ff */
[----:B------:R-:W-:Y:S02]  /*37c0*/  UIADD3 UR14, UP2, UPT, UR18, 0x2, URZ ;  /* 0x00000002120e7890 */ /* 0x000fe4000ff5e0ff */
[----:B------:R-:W-:Y:S01]  /*37d0*/  UIADD3 UR7, UPT, UPT, UR9, 0x5000, URZ ;  /* 0x0000500009077890 */ /* 0x000fe2000fffe0ff */
[----:B------:R-:W-:Y:S01]  /*37e0*/  MOV R75, UR16 ;  /* 0x00000010004b7c02 */ /* 0x000fe20008000f00 */
[----:B------:R-:W-:Y:S01]  /*37f0*/  UMOV UR5, URZ ;  /* 0x000000ff00057c82 */ /* 0x000fe20008000000 */
[----:B------:R-:W-:Y:S01]  /*3800*/  UMOV UR4, URZ ;  /* 0x000000ff00047c82 */ /* 0x000fe20008000000 */
[----:B------:R-:W-:Y:S02]  /*3810*/  UIADD3.X UR13, UPT, UPT, UR5, 0x40004040, URZ, UP3, !UPT ;  /* 0x40004040050d7890 */ /* 0x000fe40009ffe4ff */
[----:B------:R-:W-:-:S02]  /*3820*/  UIADD3.X UR15, UPT, UPT, UR4, 0x40004040, URZ, UP2, !UPT ;  /* 0x40004040040f7890 */ /* 0x000fc400097fe4ff */
[----:B------:R-:W-:Y:S02]  /*3830*/  USHF.R.U32.HI UR7, URZ, 0x4, UR7 ;  /* 0x00000004ff077899 */ /* 0x000fe40008011607 */
[----:B------:R-:W-:Y:S02]  /*3840*/  UIADD3 UR32, UP2, UPT, UR12, 0x80, URZ ;  /* 0x000000800c207890 */ /* 0x000fe4000ff5e0ff */
[----:B------:R-:W-:Y:S02]  /*3850*/  UIADD3 UR34, UP3, UPT, UR12, 0x100, URZ ;  /* 0x000001000c227890 */ /* 0x000fe4000ff7e0ff */
[----:B------:R-:W-:Y:S01]  /*3860*/  UISETP.NE.U32.AND UP1, UPT, UR19, URZ, UPT ;  /* 0x000000ff1300728c */ /* 0x000fe2000bf25070 */
[----:B------:R-:W-:Y:S01]  /*3870*/  UMOV UR17, 0x1 ;  /* 0x0000000100117882 */ /* 0x000fe20000000000 */
[----:B------:R-:W0:Y:S01]  /*3880*/  LDCU UR41, c[0x0][0x3a8] ;  /* 0x00007500ff2977ac */ /* 0x000e220008000800 */
[----:B------:R-:W-:Y:S02]  /*3890*/  USGXT.U32 UR22, UR7, 0xe ;  /* 0x0000000e0716789a */ /* 0x000fe40008000000 */
[----:B------:R-:W-:-:S02]  /*38a0*/  UIADD3.X UR33, UPT, UPT, UR13, URZ, URZ, UP2, !UPT ;  /* 0x000000ff0d217290 */ /* 0x000fc400097fe4ff */
[----:B------:R-:W-:Y:S02]  /*38b0*/  UIADD3.X UR35, UPT, UPT, UR13, URZ, URZ, UP3, !UPT ;  /* 0x000000ff0d237290 */ /* 0x000fe40009ffe4ff */
[----:B------:R-:W-:Y:S02]  /*38c0*/  UIADD3.64 UR36, UPT, UPT, UR14, 0x2, URZ ;  /* 0x000000020e247897 */ /* 0x000fe4000fffe0ff */
[----:B------:R-:W-:Y:S01]  /*38d0*/  UIADD3.64 UR38, UPT, UPT, UR14, 0x4, URZ ;  /* 0x000000040e267897 */ /* 0x000fe2000fffe0ff */
[----:B------:R-:W-:-:S11]  /*38e0*/  UMOV UR30, UR6 ;  /* 0x00000006001e7c82 */ /* 0x000fd60008000000 */
.L_x_20:
[----:B------:R-:W-:-:S04]  /*38f0*/  IMAD.WIDE R4, R76, 0x2, R108 ;  /* 0x000000024c047825 */ /* 0x000fc800078e026c */
[C---:B------:R-:W-:Y:S02]  /*3900*/  IMAD.WIDE R12, R76.reuse, 0x2, R100 ;  /* 0x000000024c0c7825 */ /* 0x040fe400078e0264 */
[----:B------:R-:W2:Y:S02]  /*3910*/  LDG.E.U16 R4, desc[UR28][R4.64] ;  /* 0x0000001c04047981 */ /* 0x000ea4000c1e1500 */
[C---:B------:R-:W-:Y:S02]  /*3920*/  IMAD.WIDE R6, R76.reuse, 0x2, R106 ;  /* 0x000000024c067825 */ /* 0x040fe400078e026a */
[----:B------:R-:W3:Y:S02]  /*3930*/  LDG.E.U16 R12, desc[UR28][R12.64] ;  /* 0x0000001c0c0c7981 */ /* 0x000ee4000c1e1500 */
[C---:B------:R-:W-:Y:S02]  /*3940*/  IMAD.WIDE R14, R76.reuse, 0x2, R98 ;  /* 0x000000024c0e7825 */ /* 0x040fe400078e0262 */
[----:B------:R-:W4:Y:S02]  /*3950*/  LDG.E.U16 R7, desc[UR28][R6.64] ;  /* 0x0000001c06077981 */ /* 0x000f24000c1e1500 */
[----:B------:R-:W-:-:S02]  /*3960*/  IMAD.WIDE R8, R76, 0x2, R104 ;  /* 0x000000024c087825 */ /* 0x000fc400078e0268 */
[----:B------:R-:W5:Y:S02]  /*3970*/  LDG.E.U16 R15, desc[UR28][R14.64] ;  /* 0x0000001c0e0f7981 */ /* 0x000f64000c1e1500 */
[C---:B------:R-:W-:Y:S02]  /*3980*/  IMAD.WIDE R16, R76.reuse, 0x2, R96 ;  /* 0x000000024c107825 */ /* 0x040fe400078e0260 */
[----:B------:R-:W5:Y:S02]  /*3990*/  LDG.E.U16 R8, desc[UR28][R8.64] ;  /* 0x0000001c08087981 */ /* 0x000f64000c1e1500 */
[C---:B------:R-:W-:Y:S02]  /*39a0*/  IMAD.WIDE R10, R76.reuse, 0x2, R102 ;  /* 0x000000024c0a7825 */ /* 0x040fe400078e0266 */
[----:B------:R-:W5:Y:S02]  /*39b0*/  LDG.E.U16 R16, desc[UR28][R16.64] ;  /* 0x0000001c10107981 */ /* 0x000f64000c1e1500 */
[----:B------:R-:W-:-:S02]  /*39c0*/  IMAD.WIDE R18, R76, 0x2, R94 ;  /* 0x000000024c127825 */ /* 0x000fc400078e025e */
[----:B------:R-:W5:Y:S04]  /*39d0*/  LDG.E.U16 R11, desc[UR28][R10.64] ;  /* 0x0000001c0a0b7981 */ /* 0x000f68000c1e1500 */
[----:B------:R-:W5:Y:S01]  /*39e0*/  LDG.E.U16 R19, desc[UR28][R18.64] ;  /* 0x0000001c12137981 */ /* 0x000f62000c1e1500 */
[----:B------:R-:W-:Y:S02]  /*39f0*/  UMOV UR6, 0x1 ;  /* 0x0000000100067882 */ /* 0x000fe40000000000 */
[----:B------:R-:W-:-:S04]  /*3a00*/  @!UP0 UIADD3 UR6, UPT, UPT, -UR6, 0x100000, URZ ;  /* 0x0010000006068890 */ /* 0x000fc8000fffe1ff */
[----:B------:R-:W-:Y:S02]  /*3a10*/  @!UP0 USHF.L.U32 UR7, UR6, 0xb, URZ ;  /* 0x0000000b06078899 */ /* 0x000fe400080006ff */
[----:B------:R-:W-:Y:S01]  /*3a20*/  @!UP0 USHF.L.U32 UR6, UR6, 0x1, URZ ;  /* 0x0000000106068899 */ /* 0x000fe200080006ff */
[----:B------:R-:W-:Y:S01]  /*3a30*/  VOTEU.ALL UP2, P6 ;  /* 0x0000000000ff7886 */ /* 0x000fe20003040000 */
[----:B--2---:R1:W-:Y:S04]  /*3a40*/  STS.U16 [R69+UR9+0x4800], R4 ;  /* 0x0048000445007988 */ /* 0x0043e80008000409 */
[----:B---3--:R1:W-:Y:S04]  /*3a50*/  STS.U16 [R69+UR9+0x4c00], R12 ;  /* 0x004c000c45007988 */ /* 0x0083e80008000409 */
[----:B----4-:R1:W-:Y:S04]  /*3a60*/  STS.U16 [R68+UR9+0x4900], R7 ;  /* 0x0049000744007988 */ /* 0x0103e80008000409 */
[----:B-----5:R1:W-:Y:S04]  /*3a70*/  STS.U16 [R68+UR9+0x4d00], R15 ;  /* 0x004d000f44007988 */ /* 0x0203e80008000409 */
[----:B------:R1:W-:Y:S04]  /*3a80*/  STS.U16 [R3+UR9+0x4a00], R8 ;  /* 0x004a000803007988 */ /* 0x0003e80008000409 */
[----:B------:R1:W-:Y:S04]  /*3a90*/  STS.U16 [R3+UR9+0x4e00], R16 ;  /* 0x004e001003007988 */ /* 0x0003e80008000409 */
[----:B------:R1:W-:Y:S04]  /*3aa0*/  STS.U16 [R2+UR9+0x4b00], R11 ;  /* 0x004b000b02007988 */ /* 0x0003e80008000409 */
[----:B------:R1:W-:Y:S01]  /*3ab0*/  STS.U16 [R2+UR9+0x4f00], R19 ;  /* 0x004f001302007988 */ /* 0x0003e20008000409 */
[----:B------:R2:W-:Y:S06]  /*3ac0*/  MEMBAR.ALL.CTA ;  /* 0x0000000000007992 */ /* 0x0005ec0000008000 */
[----:B--2---:R-:W-:Y:S04]  /*3ad0*/  FENCE.VIEW.ASYNC.S ;  /* 0x00000000000073c6 */ /* 0x004fe80000000000 */
[----:B------:R-:W2:Y:S02]  /*3ae0*/  FENCE.VIEW.ASYNC.S ;  /* 0x00000000000073c6 */ /* 0x000ea40000000000 */
[----:B--2---:R1:W2:Y:S02]  /*3af0*/  @!UP2 SYNCS.EXCH.64 URZ, [UR9+0x5810], UR6 ;  /* 0x0058100609ffa5b2 */ /* 0x0042a40008000100 */
[----:B--2---:R-:W-:Y:S06]  /*3b00*/  BAR.SYNC.DEFER_BLOCKING 0x0 ;  /* 0x0000000000007b1d */ /* 0x004fec0000010000 */
[----:B-1----:R-:W-:Y:S05]  /*3b10*/  BRA.U UP1, `(.L_x_16) ;  /* 0x00000001014c7547 */ /* 0x002fea000b800000 */
[----:B------:R-:W-:Y:S01]  /*3b20*/  UIADD3 UR6, UPT, UPT, UR9, 0x5810, URZ ;  /* 0x0000581009067890 */ /* 0x000fe2000fffe0ff */
        /* <DEDUP_REMOVED lines=8> */
[----:B------:R1:W-:Y:S01]  /*3bb0*/  UTCHMMA gdesc[UR20], gdesc[UR18], tmem[UR11], tmem[UR24], idesc[UR25], !UPT ;  /* 0x00ff1812140075ea */ /* 0x0003e2000f80000b */
[----:B------:R-:W-:Y:S01]  /*3bc0*/  UMOV UR7, URZ ;  /* 0x000000ff00077c82 */ /* 0x000fe20008000000 */
        /* <DEDUP_REMOVED lines=8> */
.L_x_16:
[----:B------:R-:W2:Y:S01]  /*3c50*/  SYNCS.PHASECHK.TRANS64.TRYWAIT P0, [UR9+0x5810], RZ ;  /* 0x005810ffff0075a7 */ /* 0x000ea20008001109 */
[----:B------:R-:W-:Y:S01]  /*3c60*/  SHF.L.U32 R22, R20, 0x1f, RZ ;  /* 0x0000001f14167819 */ /* 0x000fe200000006ff */
[----:B--2---:R-:W-:Y:S06]  /*3c70*/  @!P0 BRA `(.L_x_17) ;  /* 0x0000003c00588947 */ /* 0x004fec0003800000 */
.L_x_25:
[----:B------:R-:W-:Y:S01]  /*3c80*/  BAR.SYNC.DEFER_BLOCKING 0x0 ;  /* 0x0000000000007b1d */ /* 0x000fe20000010000 */
[----:B------:R-:W-:-:S04]  /*3c90*/  IMAD.WIDE R20, R75, 0x2, R92 ;  /* 0x000000024b147825 */ /* 0x000fc800078e025c */
[C---:B------:R-:W-:Y:S01]  /*3ca0*/  IMAD.WIDE R120, R75.reuse, 0x2, R90 ;  /* 0x000000024b787825 */ /* 0x040fe200078e025a */
[----:B------:R-:W2:Y:S03]  /*3cb0*/  LDTM.x16 R4, tmem[UR10+0x40] ;  /* 0x0000400a000479ee */ /* 0x000ea60008240000 */
[----:B------:R-:W-:Y:S01]  /*3cc0*/  IMAD.WIDE R122, R75, 0x2, R88 ;  /* 0x000000024b7a7825 */ /* 0x000fe200078e0258 */
[----:B------:R-:W2:Y:S01]  /*3cd0*/  @!P6 SYNCS.CCTL.IV [UR9+0x5810] ;  /* 0x00581000ff00e9b1 */ /* 0x000ea20008000009 */
[----:B------:R-:W-:Y:S01]  /*3ce0*/  NOP ;  /* 0x0000000000007918 */ /* 0x000fe20000000000 */
[----:B--2---:R-:W2:Y:S02]  /*3cf0*/  SYNCS.PHASECHK.TRANS64.TRYWAIT P0, [UR30], R22 ;  /* 0x00000016ff0075a7 */ /* 0x004ea4000800111e */
[----:B--2---:R-:W-:Y:S05]  /*3d00*/  @!P0 BRA `(.L_x_18) ;  /* 0x0000003c00408947 */ /* 0x004fea0003800000 */
.L_x_26:
[C---:B------:R-:W-:Y:S01]  /*3d10*/  IMAD.WIDE R124, R75.reuse, 0x2, R86 ;  /* 0x000000024b7c7825 */ /* 0x040fe200078e0256 */
[----:B------:R2:W3:Y:S03]  /*3d20*/  LDG.E.U16 R20, desc[UR28][R20.64] ;  /* 0x0000001c14147981 */ /* 0x0004e6000c1e1500 */
[C---:B------:R-:W-:Y:S01]  /*3d30*/  IMAD.WIDE R128, R75.reuse, 0x2, R84 ;  /* 0x000000024b807825 */ /* 0x040fe200078e0254 */
[----:B------:R-:W4:Y:S03]  /*3d40*/  LDG.E.U16 R120, desc[UR28][R120.64] ;  /* 0x0000001c78787981 */ /* 0x000f26000c1e1500 */
[C---:B------:R-:W-:Y:S01]  /*3d50*/  IMAD.WIDE R130, R75.reuse, 0x2, R82 ;  /* 0x000000024b827825 */ /* 0x040fe200078e0252 */
[----:B------:R-:W5:Y:S03]  /*3d60*/  LDG.E.U16 R122, desc[UR28][R122.64] ;  /* 0x0000001c7a7a7981 */ /* 0x000f66000c1e1500 */
[C---:B------:R-:W-:Y:S01]  /*3d70*/  IMAD.WIDE R136, R75.reuse, 0x2, R80 ;  /* 0x000000024b887825 */ /* 0x040fe200078e0250 */
[----:B------:R1:W3:Y:S03]  /*3d80*/  LDG.E.U16 R124, desc[UR28][R124.64] ;  /* 0x0000001c7c7c7981 */ /* 0x0002e6000c1e1500 */
[----:B------:R-:W-:Y:S01]  /*3d90*/  IMAD.WIDE R138, R75, 0x2, R78 ;  /* 0x000000024b8a7825 */ /* 0x000fe200078e024e */
[----:B------:R-:W3:Y:S04]  /*3da0*/  LDG.E.U16 R128, desc[UR28][R128.64] ;  /* 0x0000001c80807981 */ /* 0x000ee8000c1e1500 */
[----:B------:R-:W3:Y:S04]  /*3db0*/  LDG.E.U16 R130, desc[UR28][R130.64] ;  /* 0x0000001c82827981 */ /* 0x000ee8000c1e1500 */
[----:B------:R-:W3:Y:S04]  /*3dc0*/  LDG.E.U16 R136, desc[UR28][R136.64] ;  /* 0x0000001c88887981 */ /* 0x000ee8000c1e1500 */
[----:B------:R-:W3:Y:S01]  /*3dd0*/  LDG.E.U16 R138, desc[UR28][R138.64] ;  /* 0x0000001c8a8a7981 */ /* 0x000ee2000c1e1500 */
[----:B-1----:R-:W-:-:S02]  /*3de0*/  UIADD3 UR19, UP6, UPT, UR4, 0x12, URZ ;  /* 0x0000001204137890 */ /* 0x002fc4000ffde0ff */
[----:B------:R-:W-:Y:S02]  /*3df0*/  UIADD3 UR23, UP2, UPT, UR4, 0x13, URZ ;  /* 0x0000001304177890 */ /* 0x000fe4000ff5e0ff */
[----:B------:R-:W-:Y:S02]  /*3e00*/  UIADD3 UR25, UP3, UPT, UR4, 0x14, URZ ;  /* 0x0000001404197890 */ /* 0x000fe4000ff7e0ff */
[----:B------:R-:W-:Y:S02]  /*3e10*/  UIADD3.X UR21, UPT, UPT, URZ, UR5, URZ, UP6, !UPT ;  /* 0x00000005ff157290 */ /* 0x000fe4000b7fe4ff */
[----:B------:R-:W-:Y:S02]  /*3e20*/  UIADD3 UR42, UP6, UPT, UR4, 0x1f, URZ ;  /* 0x0000001f042a7890 */ /* 0x000fe4000ffde0ff */
[----:B------:R-:W-:Y:S02]  /*3e30*/  UIADD3.X UR24, UPT, UPT, URZ, UR5, URZ, UP2, !UPT ;  /* 0x00000005ff187290 */ /* 0x000fe400097fe4ff */
[----:B------:R-:W-:-:S02]  /*3e40*/  UIADD3 UR44, UP2, UPT, UR4, 0x1c, URZ ;  /* 0x0000001c042c7890 */ /* 0x000fc4000ff5e0ff */
[----:B------:R-:W-:Y:S02]  /*3e50*/  UIADD3.X UR26, UPT, UPT, URZ, UR5, URZ, UP3, !UPT ;  /* 0x00000005ff1a7290 */ /* 0x000fe40009ffe4ff */
[----:B------:R-:W-:Y:S02]  /*3e60*/  UIADD3.X UR46, UPT, UPT, URZ, UR5, URZ, UP6, !UPT ;  /* 0x00000005ff2e7290 */ /* 0x000fe4000b7fe4ff */
[----:B------:R-:W-:Y:S02]  /*3e70*/  UIADD3 UR47, UP3, UPT, UR4, 0x1e, URZ ;  /* 0x0000001e042f7890 */ /* 0x000fe4000ff7e0ff */
[----:B------:R-:W-:Y:S01]  /*3e80*/  UIADD3.X UR45, UPT, UPT, URZ, UR5, URZ, UP2, !UPT ;  /* 0x00000005ff2d7290 */ /* 0x000fe200097fe4ff */
[----:B------:R-:W-:Y:S01]  /*3e90*/  ISETP.LT.U32.AND P0, PT, R0, UR42, PT ;  /* 0x0000002a00007c0c */ /* 0x000fe2000bf01070 */
[----:B------:R-:W-:Y:S01]  /*3ea0*/  UIADD3.X UR48, UPT, UPT, URZ, UR5, URZ, UP3, !UPT ;  /* 0x00000005ff307290 */ /* 0x000fe20009ffe4ff */
[----:B--2---:R-:W-:Y:S01]  /*3eb0*/  MOV R21, UR46 ;  /* 0x0000002e00157c02 */ /* 0x004fe20008000f00 */
[----:B------:R-:W-:-:S02]  /*3ec0*/  UIADD3 UR42, UP3, UPT, UR4, 0x19, URZ ;  /* 0x00000019042a7890 */ /* 0x000fc4000ff7e0ff */
[----:B------:R-:W-:Y:S01]  /*3ed0*/  UIADD3 UR46, UP6, UPT, UR4, 0x1a, URZ ;  /* 0x0000001a042e7890 */ /* 0x000fe2000ffde0ff */
[----:B------:R-:W-:Y:S01]  /*3ee0*/  MOV R22, UR45 ;  /* 0x0000002d00167c02 */ /* 0x000fe20008000f00 */
[----:B------:R-:W-:Y:S01]  /*3ef0*/  UIADD3.X UR45, UPT, UPT, URZ, UR5, URZ, UP3, !UPT ;  /* 0x00000005ff2d7290 */ /* 0x000fe20009ffe4ff */
[C---:B------:R-:W-:Y:S01]  /*3f00*/  ISETP.LT.U32.AND P2, PT, R0.reuse, UR47, PT ;  /* 0x0000002f00007c0c */ /* 0x040fe2000bf41070 */
[----:B------:R-:W-:Y:S01]  /*3f10*/  UIADD3 UR6, UP5, UPT, UR4, 0x11, URZ ;  /* 0x0000001104067890 */ /* 0x000fe2000ffbe0ff */
[----:B------:R-:W-:Y:S01]  /*3f20*/  ISETP.LT.U32.AND P4, PT, R0, UR44, PT ;  /* 0x0000002c00007c0c */ /* 0x000fe2000bf81070 */
[----:B------:R-:W-:Y:S01]  /*3f30*/  UIADD3.X UR47, UPT, UPT, URZ, UR5, URZ, UP6, !UPT ;  /* 0x00000005ff2f7290 */ /* 0x000fe2000b7fe4ff */
[----:B------:R-:W-:Y:S01]  /*3f40*/  ISETP.GT.U32.AND.EX P0, PT, R21, RZ, PT, P0 ;  /* 0x000000ff1500720c */ /* 0x000fe20003f04100 */
[----:B------:R-:W-:Y:S01]  /*3f50*/  UIADD3 UR44, UP6, UPT, UR4, 0x18, URZ ;  /* 0x00000018042c7890 */ /* 0x000fe2000ffde0ff */
[----:B------:R-:W-:Y:S01]  /*3f60*/  MOV R21, UR48 ;  /* 0x0000003000157c02 */ /* 0x000fe20008000f00 */
[----:B------:R-:W-:Y:S01]  /*3f70*/  UIADD3.X UR7, UPT, UPT, URZ, UR5, URZ, UP5, !UPT ;  /* 0x00000005ff077290 */ /* 0x000fe2000affe4ff */
[----:B------:R-:W-:Y:S01]  /*3f80*/  ISETP.GT.U32.AND.EX P4, PT, R22, RZ, PT, P4 ;  /* 0x000000ff1600720c */ /* 0x000fe20003f84140 */
[----:B------:R-:W-:Y:S01]  /*3f90*/  UIADD3 UR30, UP5, UPT, UR4, 0x16, URZ ;  /* 0x00000016041e7890 */ /* 0x000fe2000ffbe0ff */
[----:B------:R-:W-:Y:S01]  /*3fa0*/  MOV R22, UR45 ;  /* 0x0000002d00167c02 */ /* 0x000fe20008000f00 */
[----:B------:R-:W-:Y:S01]  /*3fb0*/  UIADD3.X UR45, UPT, UPT, URZ, UR5, URZ, UP6, !UPT ;  /* 0x00000005ff2d7290 */ /* 0x000fe2000b7fe4ff */
[----:B------:R-:W-:Y:S01]  /*3fc0*/  ISETP.GT.U32.AND.EX P2, PT, R21, RZ, PT, P2 ;  /* 0x000000ff1500720c */ /* 0x000fe20003f44120 */
[----:B0-----:R-:W-:Y:S01]  /*3fd0*/  FMUL R16, R16, UR41 ;  /* 0x0000002910107c20 */ /* 0x001fe20008400000 */
[----:B------:R-:W-:-:S02]  /*3fe0*/  ISETP.LT.U32.AND P3, PT, R0, UR46, PT ;  /* 0x0000002e00007c0c */ /* 0x000fc4000bf61070 */
[----:B------:R-:W-:Y:S01]  /*3ff0*/  MOV R21, UR47 ;  /* 0x0000002f00157c02 */ /* 0x000fe20008000f00 */
[----:B------:R-:W-:Y:S01]  /*4000*/  FMUL R14, R14, UR41 ;  /* 0x000000290e0e7c20 */ /* 0x000fe20008400000 */
[----:B------:R-:W-:Y:S01]  /*4010*/  ISETP.LT.U32.AND P1, PT, R0, UR42, PT ;  /* 0x0000002a00007c0c */ /* 0x000fe2000bf21070 */
[----:B------:R-:W-:Y:S01]  /*4020*/  UIADD3.X UR42, UPT, UPT, URZ, UR5, URZ, UP5, !UPT ;  /* 0x00000005ff2a7290 */ /* 0x000fe2000affe4ff */
[----:B------:R-:W-:Y:S02]  /*4030*/  ISETP.GT.U32.AND.EX P3, PT, R21, RZ, PT, P3 ;  /* 0x000000ff1500720c */ /* 0x000fe40003f64130 */
[----:B------:R-:W-:Y:S02]  /*4040*/  FSEL R16, R16, -INF , !P4 ;  /* 0xff80000010107808 */ /* 0x000fe40006000000 */
[----:B------:R-:W-:Y:S02]  /*4050*/  ISETP.LT.U32.AND P4, PT, R0, UR44, PT ;  /* 0x0000002c00007c0c */ /* 0x000fe4000bf81070 */
[----:B------:R-:W-:Y:S01]  /*4060*/  MOV R21, UR45 ;  /* 0x0000002d00157c02 */ /* 0x000fe20008000f00 */
[----:B------:R-:W-:Y:S01]  /*4070*/  FMUL R12, R12, UR41 ;  /* 0x000000290c0c7c20 */ /* 0x000fe20008400000 */
[----:B------:R-:W-:Y:S01]  /*4080*/  ISETP.GT.U32.AND.EX P1, PT, R22, RZ, PT, P1 ;  /* 0x000000ff1600720c */ /* 0x000fe20003f24110 */
[----:B------:R-:W-:Y:S01]  /*4090*/  FMUL R13, R13, UR41 ;  /* 0x000000290d0d7c20 */ /* 0x000fe20008400000 */
[----:B------:R-:W-:Y:S01]  /*40a0*/  FSEL R14, R14, -INF , !P3 ;  /* 0xff8000000e0e7808 */ /* 0x000fe20005800000 */
[----:B------:R-:W-:Y:S01]  /*40b0*/  UIADD3 UR43, UP2, UPT, UR4, 0x17, URZ ;  /* 0x00000017042b7890 */ /* 0x000fe2000ff5e0ff */
[----:B------:R-:W-:-:S02]  /*40c0*/  ISETP.LT.U32.AND P3, PT, R0, UR30, PT ;  /* 0x0000001e00007c0c */ /* 0x000fc4000bf61070 */
[----:B------:R-:W-:Y:S02]  /*40d0*/  MOV R22, UR42 ;  /* 0x0000002a00167c02 */ /* 0x000fe40008000f00 */
[----:B------:R-:W-:Y:S01]  /*40e0*/  ISETP.GT.U32.AND.EX P4, PT, R21, RZ, PT, P4 ;  /* 0x000000ff1500720c */ /* 0x000fe20003f84140 */
[----:B------:R-:W-:Y:S01]  /*40f0*/  UIADD3 UR27, UP4, UPT, UR4, 0x15, URZ ;  /* 0x00000015041b7890 */ /* 0x000fe2000ff9e0ff */
[----:B------:R-:W-:Y:S01]  /*4100*/  ISETP.GT.U32.AND.EX P3, PT, R22, RZ, PT, P3 ;  /* 0x000000ff1600720c */ /* 0x000fe20003f64130 */
[----:B------:R-:W-:Y:S01]  /*4110*/  UIADD3 UR46, UP3, UPT, UR4, 0x1b, URZ ;  /* 0x0000001b042e7890 */ /* 0x000fe2000ff7e0ff */
[----:B------:R-:W-:Y:S01]  /*4120*/  FSEL R12, R12, -INF , !P4 ;  /* 0xff8000000c0c7808 */ /* 0x000fe20006000000 */
[----:B------:R-:W-:Y:S01]  /*4130*/  UIADD3 UR47, UP5, UPT, UR4, 0x1d, URZ ;  /* 0x0000001d042f7890 */ /* 0x000fe2000ffbe0ff */
[----:B------:R-:W-:Y:S01]  /*4140*/  FSEL R21, R13, -INF , !P1 ;  /* 0xff8000000d157808 */ /* 0x000fe20004800000 */
[----:B------:R-:W-:Y:S01]  /*4150*/  UIADD3.X UR42, UPT, UPT, URZ, UR5, URZ, UP2, !UPT ;  /* 0x00000005ff2a7290 */ /* 0x000fe200097fe4ff */
[----:B------:R-:W-:Y:S01]  /*4160*/  ISETP.LT.U32.AND P4, PT, R0, UR23, PT ;  /* 0x0000001700007c0c */ /* 0x000fe2000bf81070 */
[----:B------:R-:W-:Y:S01]  /*4170*/  UIADD3 UR4, UP2, UPT, UR4, 0x10, URZ ;  /* 0x0000001004047890 */ /* 0x000fe2000ff5e0ff */
[----:B------:R-:W-:-:S02]  /*4180*/  MOV R22, UR24 ;  /* 0x0000001800167c02 */ /* 0x000fc40008000f00 */
[----:B------:R-:W-:Y:S02]  /*4190*/  ISETP.LT.U32.AND P1, PT, R0, UR25, PT ;  /* 0x0000001900007c0c */ /* 0x000fe4000bf21070 */
[----:B------:R-:W-:Y:S01]  /*41a0*/  MOV R13, UR26 ;  /* 0x0000001a000d7c02 */ /* 0x000fe20008000f00 */
[----:B------:R-:W-:Y:S01]  /*41b0*/  FMUL R10, R10, UR41 ;  /* 0x000000290a0a7c20 */ /* 0x000fe20008400000 */
[----:B------:R-:W-:Y:S01]  /*41c0*/  FMUL R7, R7, UR41 ;  /* 0x0000002907077c20 */ /* 0x000fe20008400000 */
[----:B------:R-:W-:Y:S01]  /*41d0*/  UIADD3.X UR30, UPT, UPT, URZ, UR5, URZ, UP4, !UPT ;  /* 0x00000005ff1e7290 */ /* 0x000fe2000a7fe4ff */
[----:B------:R-:W-:Y:S01]  /*41e0*/  ISETP.GT.U32.AND.EX P4, PT, R22, RZ, PT, P4 ;  /* 0x000000ff1600720c */ /* 0x000fe20003f84140 */
[----:B------:R-:W-:Y:S01]  /*41f0*/  UIADD3.X UR44, UPT, UPT, URZ, UR5, URZ, UP3, !UPT ;  /* 0x00000005ff2c7290 */ /* 0x000fe20009ffe4ff */
[----:B------:R-:W-:Y:S01]  /*4200*/  FMUL R8, R8, UR41 ;  /* 0x0000002908087c20 */ /* 0x000fe20008400000 */
[----:B------:R-:W-:Y:S01]  /*4210*/  UIADD3.X UR23, UPT, UPT, URZ, UR5, URZ, UP5, !UPT ;  /* 0x00000005ff177290 */ /* 0x000fe2000affe4ff */
[----:B------:R-:W-:Y:S01]  /*4220*/  ISETP.GT.U32.AND.EX P1, PT, R13, RZ, PT, P1 ;  /* 0x000000ff0d00720c */ /* 0x000fe20003f24110 */
[----:B------:R-:W-:Y:S01]  /*4230*/  UIADD3.X UR5, UPT, UPT, URZ, UR5, URZ, UP2, !UPT ;  /* 0x00000005ff057290 */ /* 0x000fe200097fe4ff */
[----:B------:R-:W-:-:S02]  /*4240*/  FSEL R10, R10, -INF , !P3 ;  /* 0xff8000000a0a7808 */ /* 0x000fc40005800000 */
[----:B------:R-:W-:Y:S02]  /*4250*/  FSEL R13, R7, -INF , !P4 ;  /* 0xff800000070d7808 */ /* 0x000fe40006000000 */
[----:B------:R-:W-:Y:S02]  /*4260*/  ISETP.LT.U32.AND P3, PT, R0, UR19, PT ;  /* 0x0000001300007c0c */ /* 0x000fe4000bf61070 */
[----:B------:R-:W-:Y:S02]  /*4270*/  FSEL R8, R8, -INF , !P1 ;  /* 0xff80000008087808 */ /* 0x000fe40004800000 */
[----:B------:R-:W-:Y:S02]  /*4280*/  MOV R7, UR21 ;  /* 0x0000001500077c02 */ /* 0x000fe40008000f00 */
[----:B------:R-:W-:Y:S02]  /*4290*/  ISETP.LT.U32.AND P1, PT, R0, UR6, PT ;  /* 0x0000000600007c0c */ /* 0x000fe4000bf21070 */
[----:B------:R-:W-:Y:S01]  /*42a0*/  MOV R22, UR7 ;  /* 0x0000000700167c02 */ /* 0x000fe20008000f00 */
[----:B------:R-:W-:Y:S01]  /*42b0*/  FMUL R6, R6, UR41 ;  /* 0x0000002906067c20 */ /* 0x000fe20008400000 */
[----:B------:R-:W-:-:S02]  /*42c0*/  ISETP.LT.U32.AND P4, PT, R0, UR4, PT ;  /* 0x0000000400007c0c */ /* 0x000fc4000bf81070 */
[----:B------:R-:W-:Y:S01]  /*42d0*/  MOV R23, UR5 ;  /* 0x0000000500177c02 */ /* 0x000fe20008000f00 */
[----:B------:R-:W-:Y:S01]  /*42e0*/  FMUL R5, R5, UR41 ;  /* 0x0000002905057c20 */ /* 0x000fe20008400000 */
[----:B------:R-:W-:Y:S01]  /*42f0*/  ISETP.GT.U32.AND.EX P3, PT, R7, RZ, PT, P3 ;  /* 0x000000ff0700720c */ /* 0x000fe20003f64130 */
[----:B------:R-:W-:Y:S01]  /*4300*/  FMUL R4, R4, UR41 ;  /* 0x0000002904047c20 */ /* 0x000fe20008400000 */
[----:B------:R-:W-:Y:S02]  /*4310*/  ISETP.GT.U32.AND.EX P1, PT, R22, RZ, PT, P1 ;  /* 0x000000ff1600720c */ /* 0x000fe40003f24110 */
[----:B------:R-:W-:Y:S02]  /*4320*/  ISETP.GT.U32.AND.EX P4, PT, R23, RZ, PT, P4 ;  /* 0x000000ff1700720c */ /* 0x000fe40003f84140 */
[----:B------:R-:W-:Y:S02]  /*4330*/  FSEL R7, R6, -INF , !P3 ;  /* 0xff80000006077808 */ /* 0x000fe40005800000 */
[----:B------:R-:W-:-:S02]  /*4340*/  FSEL R6, R5, -INF , !P1 ;  /* 0xff80000005067808 */ /* 0x000fc40004800000 */
[----:B------:R-:W-:Y:S02]  /*4350*/  ISETP.LT.U32.AND P1, PT, R0, UR27, PT ;  /* 0x0000001b00007c0c */ /* 0x000fe4000bf21070 */
[----:B------:R-:W-:Y:S02]  /*4360*/  MOV R23, UR30 ;  /* 0x0000001e00177c02 */ /* 0x000fe40008000f00 */
[----:B------:R-:W-:Y:S01]  /*4370*/  FSEL R5, R4, -INF , !P4 ;  /* 0xff80000004057808 */ /* 0x000fe20006000000 */
[----:B------:R-:W-:Y:S01]  /*4380*/  FMUL R9, R9, UR41 ;  /* 0x0000002909097c20 */ /* 0x000fe20008400000 */
[----:B------:R-:W-:Y:S02]  /*4390*/  ISETP.LT.U32.AND P3, PT, R0, UR43, PT ;  /* 0x0000002b00007c0c */ /* 0x000fe4000bf61070 */
[----:B------:R-:W-:Y:S02]  /*43a0*/  MOV R22, UR42 ;  /* 0x0000002a00167c02 */ /* 0x000fe40008000f00 */
[----:B------:R-:W-:-:S02]  /*43b0*/  ISETP.GT.U32.AND.EX P1, PT, R23, RZ, PT, P1 ;  /* 0x000000ff1700720c */ /* 0x000fc40003f24110 */
[----:B------:R-:W-:Y:S01]  /*43c0*/  FMNMX3 R4, R5, R6, R7, !PT ;  /* 0x0000000605047276 */ /* 0x000fe20007800007 */
[----:B------:R-:W-:Y:S01]  /*43d0*/  FMUL R11, R11, UR41 ;  /* 0x000000290b0b7c20 */ /* 0x000fe20008400000 */
[----:B------:R-:W-:Y:S02]  /*43e0*/  ISETP.GT.U32.AND.EX P3, PT, R22, RZ, PT, P3 ;  /* 0x000000ff1600720c */ /* 0x000fe40003f64130 */
[----:B------:R-:W-:Y:S02]  /*43f0*/  FSEL R9, R9, -INF , !P1 ;  /* 0xff80000009097808 */ /* 0x000fe40004800000 */
[----:B------:R-:W-:Y:S02]  /*4400*/  FMNMX3 R4, R4, R13, R8, !PT ;  /* 0x0000000d04047276 */ /* 0x000fe40007800008 */
[----:B------:R-:W-:Y:S02]  /*4410*/  FSEL R11, R11, -INF , !P3 ;  /* 0xff8000000b0b7808 */ /* 0x000fe40005800000 */
[----:B------:R-:W-:-:S02]  /*4420*/  ISETP.LT.U32.AND P3, PT, R0, UR46, PT ;  /* 0x0000002e00007c0c */ /* 0x000fc4000bf61070 */
[----:B------:R-:W-:Y:S02]  /*4430*/  MOV R23, UR44 ;  /* 0x0000002c00177c02 */ /* 0x000fe40008000f00 */
[----:B------:R-:W-:Y:S01]  /*4440*/  FMNMX3 R4, R4, R9, R10, !PT ;  /* 0x0000000904047276 */ /* 0x000fe2000780000a */
[----:B------:R-:W-:Y:S01]  /*4450*/  FMUL R15, R15, UR41 ;  /* 0x000000290f0f7c20 */ /* 0x000fe20008400000 */
[----:B------:R-:W-:Y:S02]  /*4460*/  ISETP.LT.U32.AND P1, PT, R0, UR47, PT ;  /* 0x0000002f00007c0c */ /* 0x000fe4000bf21070 */
[----:B------:R-:W-:Y:S02]  /*4470*/  MOV R22, UR23 ;  /* 0x0000001700167c02 */ /* 0x000fe40008000f00 */
[----:B------:R-:W-:Y:S02]  /*4480*/  ISETP.GT.U32.AND.EX P3, PT, R23, RZ, PT, P3 ;  /* 0x000000ff1700720c */ /* 0x000fe40003f64130 */
[----:B------:R-:W-:Y:S01]  /*4490*/  FMNMX3 R4, R4, R11, R12, !PT ;  /* 0x0000000b04047276 */ /* 0x000fe2000780000c */
[----:B------:R-:W-:Y:S01]  /*44a0*/  FMUL R18, R18, UR41 ;  /* 0x0000002912127c20 */ /* 0x000fe20008400000 */
[----:B------:R-:W-:Y:S01]  /*44b0*/  FMUL R17, R17, UR41 ;  /* 0x0000002911117c20 */ /* 0x000fe20008400000 */
[----:B------:R-:W-:-:S02]  /*44c0*/  ISETP.GT.U32.AND.EX P1, PT, R22, RZ, PT, P1 ;  /* 0x000000ff1600720c */ /* 0x000fc40003f24110 */
[----:B------:R-:W-:Y:S02]  /*44d0*/  FSEL R15, R15, -INF , !P3 ;  /* 0xff8000000f0f7808 */ /* 0x000fe40005800000 */
[----:B------:R-:W-:Y:S01]  /*44e0*/  FMNMX3 R4, R4, R21, R14, !PT ;  /* 0x0000001504047276 */ /* 0x000fe2000780000e */
[----:B------:R-:W-:Y:S01]  /*44f0*/  FMUL R19, R19, UR41 ;  /* 0x0000002913137c20 */ /* 0x000fe20008400000 */
[----:B------:R-:W-:Y:S02]  /*4500*/  FSEL R18, R18, -INF , !P2 ;  /* 0xff80000012127808 */ /* 0x000fe40005000000 */
[----:B------:R-:W-:Y:S02]  /*4510*/  FSEL R17, R17, -INF , !P1 ;  /* 0xff80000011117808 */ /* 0x000fe40004800000 */
[----:B------:R-:W-:Y:S02]  /*4520*/  FMNMX3 R4, R4, R15, R16, !PT ;  /* 0x0000000f04047276 */ /* 0x000fe40007800010 */
[----:B------:R-:W-:-:S02]  /*4530*/  FSEL R19, R19, -INF , !P0 ;  /* 0xff80000013137808 */ /* 0x000fc40004000000 */
[----:B------:R-:W-:-:S04]  /*4540*/  FMNMX3 R4, R4, R17, R18, !PT ;  /* 0x0000001104047276 */ /* 0x000fc80007800012 */
[----:B------:R-:W-:-:S05]  /*4550*/  FMNMX3 R116, R4, R19, R117, !PT ;  /* 0x0000001304747276 */ /* 0x000fca0007800075 */
[--C-:B------:R-:W-:Y:S01]  /*4560*/  FADD R5, R5, -R116.reuse ;  /* 0x8000007405057221 */ /* 0x100fe20000000000 */
        /* <DEDUP_REMOVED lines=14> */
[----:B------:R-:W-:Y:S01]  /*4650*/  FADD R19, R19, -R116 ;  /* 0x8000007413137221 */ /* 0x000fe20000000000 */
[----:B------:R-:W-:Y:S01]  /*4660*/  FMUL R5, R5, 1.4426950216293334961 ;  /* 0x3fb8aa3b05057820 */ /* 0x000fe20000400000 */
        /* <DEDUP_REMOVED lines=15> */
[----:B------:R-:W-:Y:S08]  /*4760*/  MUFU.EX2 R125, R5 ;  /* 0x00000005007d7308 */ /* 0x000ff00000000800 */
[----:B------:R-:W0:Y:S08]  /*4770*/  MUFU.EX2 R22, R6 ;  /* 0x0000000600167308 */ /* 0x000e300000000800 */
[----:B------:R-:W-:Y:S08]  /*4780*/  MUFU.EX2 R118, R7 ;  /* 0x0000000700767308 */ /* 0x000ff00000000800 */
[----:B------:R-:W1:Y:S08]  /*4790*/  MUFU.EX2 R119, R13 ;  /* 0x0000000d00777308 */ /* 0x000e700000000800 */
[----:B------:R-:W-:Y:S08]  /*47a0*/  MUFU.EX2 R121, R8 ;  /* 0x0000000800797308 */ /* 0x000ff00000000800 */
[----:B------:R-:W2:Y:S08]  /*47b0*/  MUFU.EX2 R126, R9 ;  /* 0x00000009007e7308 */ /* 0x000eb00000000800 */
[----:B------:R-:W-:Y:S08]  /*47c0*/  MUFU.EX2 R123, R10 ;  /* 0x0000000a007b7308 */ /* 0x000ff00000000800 */
[----:B------:R-:W0:Y:S08]  /*47d0*/  MUFU.EX2 R132, R11 ;  /* 0x0000000b00847308 */ /* 0x000e300000000800 */
[----:B------:R-:W-:Y:S08]  /*47e0*/  MUFU.EX2 R134, R12 ;  /* 0x0000000c00867308 */ /* 0x000ff00000000800 */
[----:B------:R-:W0:Y:S08]  /*47f0*/  MUFU.EX2 R115, R21 ;  /* 0x0000001500737308 */ /* 0x000e300000000800 */
[----:B------:R-:W-:Y:S08]  /*4800*/  MUFU.EX2 R114, R14 ;  /* 0x0000000e00727308 */ /* 0x000ff00000000800 */
[----:B------:R-:W0:Y:S08]  /*4810*/  MUFU.EX2 R113, R15 ;  /* 0x0000000f00717308 */ /* 0x000e300000000800 */
[----:B------:R-:W-:Y:S08]  /*4820*/  MUFU.EX2 R112, R16 ;  /* 0x0000001000707308 */ /* 0x000ff00000000800 */
[----:B------:R-:W0:Y:S08]  /*4830*/  MUFU.EX2 R111, R17 ;  /* 0x00000011006f7308 */ /* 0x000e300000000800 */
[----:B------:R-:W-:Y:S08]  /*4840*/  MUFU.EX2 R110, R18 ;  /* 0x00000012006e7308 */ /* 0x000ff00000000800 */
[----:B------:R-:W3:Y:S01]  /*4850*/  MUFU.EX2 R77, R19 ;  /* 0x00000013004d7308 */ /* 0x000ee20000000800 */
[----:B0-----:R-:W-:-:S02]  /*4860*/  F2FP.BF16.F32.PACK_AB R4, R22, R125 ;  /* 0x0000007d1604723e */ /* 0x001fc400000010ff */
[----:B-1----:R-:W-:Y:S02]  /*4870*/  F2FP.BF16.F32.PACK_AB R5, R119, R118 ;  /* 0x000000767705723e */ /* 0x002fe400000010ff */
[----:B--2---:R-:W-:Y:S02]  /*4880*/  F2FP.BF16.F32.PACK_AB R6, R126, R121 ;  /* 0x000000797e06723e */ /* 0x004fe400000010ff */
[----:B------:R-:W-:Y:S02]  /*4890*/  F2FP.BF16.F32.PACK_AB R7, R132, R123 ;  /* 0x0000007b8407723e */ /* 0x000fe400000010ff */
[----:B------:R-:W-:Y:S02]  /*48a0*/  F2FP.BF16.F32.PACK_AB R8, R115, R134 ;  /* 0x000000867308723e */ /* 0x000fe400000010ff */
[----:B------:R-:W-:Y:S02]  /*48b0*/  F2FP.BF16.F32.PACK_AB R9, R113, R114 ;  /* 0x000000727109723e */ /* 0x000fe400000010ff */
[----:B------:R-:W-:-:S02]  /*48c0*/  F2FP.BF16.F32.PACK_AB R10, R111, R112 ;  /* 0x000000706f0a723e */ /* 0x000fc400000010ff */
[----:B---3--:R-:W-:Y:S01]  /*48d0*/  F2FP.BF16.F32.PACK_AB R11, R77, R110 ;  /* 0x0000006e4d0b723e */ /* 0x008fe200000010ff */
[----:B------:R0:W-:Y:S01]  /*48e0*/  STS.U16 [R69+UR9+0x5000], R20 ;  /* 0x0050001445007988 */ /* 0x0001e20008000409 */
[----:B------:R-:W-:Y:S01]  /*48f0*/  FADD R117, -R116, R117 ;  /* 0x0000007574757221 */ /* 0x000fe20000000100 */
[----:B------:R-:W-:Y:S01]  /*4900*/  FADD R125, R125, R22 ;  /* 0x000000167d7d7221 */ /* 0x000fe20000000000 */
[----:B------:R-:W-:Y:S01]  /*4910*/  STTM.x8 tmem[UR10+0x50], R4 ;  /* 0x00005004000079ed */ /* 0x000fe200081c000a */
[----:B----4-:R1:W-:Y:S04]  /*4920*/  STS.U16 [R69+UR9+0x5100], R120 ;  /* 0x0051007845007988 */ /* 0x0103e80008000409 */
[----:B-----5:R1:W-:Y:S04]  /*4930*/  STS.U16 [R69+UR9+0x5200], R122 ;  /* 0x0052007a45007988 */ /* 0x0203e80008000409 */
[----:B------:R1:W-:Y:S04]  /*4940*/  STS.U16 [R69+UR9+0x5300], R124 ;  /* 0x0053007c45007988 */ /* 0x0003e80008000409 */
[----:B------:R1:W-:Y:S04]  /*4950*/  STS.U16 [R69+UR9+0x5400], R128 ;  /* 0x0054008045007988 */ /* 0x0003e80008000409 */
[----:B------:R1:W-:Y:S04]  /*4960*/  STS.U16 [R69+UR9+0x5500], R130 ;  /* 0x0055008245007988 */ /* 0x0003e80008000409 */
[----:B------:R1:W-:Y:S04]  /*4970*/  STS.U16 [R69+UR9+0x5600], R136 ;  /* 0x0056008845007988 */ /* 0x0003e80008000409 */
[----:B------:R1:W-:Y:S01]  /*4980*/  STS.U16 [R69+UR9+0x5700], R138 ;  /* 0x0057008a45007988 */ /* 0x0003e20008000409 */
[----:B------:R-:W-:Y:S01]  /*4990*/  FMUL R117, R117, 1.4426950216293334961 ;  /* 0x3fb8aa3b75757820 */ /* 0x000fe20000400000 */
[----:B------:R-:W2:Y:S02]  /*49a0*/  FENCE.VIEW.ASYNC.T ;  /* 0x00000000000073c6 */ /* 0x000ea40000000200 */
[----:B--2---:R-:W-:Y:S06]  /*49b0*/  BAR.SYNC.DEFER_BLOCKING 0x0 ;  /* 0x0000000000007b1d */ /* 0x004fec0000010000 */
[----:B0-----:R-:W0:Y:S01]  /*49c0*/  LDTM.x64 R4, tmem[UR10] ;  /* 0x0000000a000479ee */ /* 0x001e220008340000 */
[----:B------:R-:W0:Y:S01]  /*49d0*/  MUFU.EX2 R117, R117 ;  /* 0x0000007500757308 */ /* 0x000e220000000800 */
[----:B------:R-:W-:Y:S01]  /*49e0*/  NOP ;  /* 0x0000000000007918 */ /* 0x000fe20000000000 */
        /* <DEDUP_REMOVED lines=64> */
[----:B------:R0:W-:Y:S01]  /*4df0*/  STTM.x64 tmem[UR10], R4 ;  /* 0x00000004000079ed */ /* 0x0001e2000834000a */
[----:B------:R-:W2:Y:S02]  /*4e00*/  FENCE.VIEW.ASYNC.T ;  /* 0x00000000000073c6 */ /* 0x000ea40000000200 */
[----:B--2---:R-:W-:Y:S01]  /*4e10*/  BAR.SYNC.DEFER_BLOCKING 0x0 ;  /* 0x0000000000007b1d */ /* 0x004fe20000010000 */
[----:B------:R-:W-:-:S04]  /*4e20*/  FADD R118, R118, R125 ;  /* 0x0000007d76767221 */ /* 0x000fc80000000000 */
[----:B------:R-:W-:-:S04]  /*4e30*/  FADD R118, R119, R118 ;  /* 0x0000007677767221 */ /* 0x000fc80000000000 */
[----:B------:R-:W-:-:S04]  /*4e40*/  FADD R121, R121, R118 ;  /* 0x0000007679797221 */ /* 0x000fc80000000000 */
[----:B------:R-:W-:Y:S01]  /*4e50*/  FADD R126, R126, R121 ;  /* 0x000000797e7e7221 */ /* 0x000fe20000000000 */
[----:B------:R2:W-:Y:S06]  /*4e60*/  MEMBAR.ALL.CTA ;  /* 0x0000000000007992 */ /* 0x0005ec0000008000 */
[----:B--2---:R-:W2:Y:S01]  /*4e70*/  FENCE.VIEW.ASYNC.S ;  /* 0x00000000000073c6 */ /* 0x004ea20000000000 */
[----:B------:R-:W-:-:S04]  /*4e80*/  FADD R123, R123, R126 ;  /* 0x0000007e7b7b7221 */ /* 0x000fc80000000000 */
[----:B------:R-:W-:-:S04]  /*4e90*/  FADD R123, R132, R123 ;  /* 0x0000007b847b7221 */ /* 0x000fc80000000000 */
[----:B------:R-:W-:-:S04]  /*4ea0*/  FADD R118, R134, R123 ;  /* 0x0000007b86767221 */ /* 0x000fc80000000000 */
[----:B------:R-:W-:-:S04]  /*4eb0*/  FADD R115, R115, R118 ;  /* 0x0000007673737221 */ /* 0x000fc80000000000 */
[----:B------:R-:W-:-:S04]  /*4ec0*/  FADD R114, R114, R115 ;  /* 0x0000007372727221 */ /* 0x000fc80000000000 */
[----:B------:R-:W-:-:S04]  /*4ed0*/  FADD R113, R113, R114 ;  /* 0x0000007271717221 */ /* 0x000fc80000000000 */
[----:B------:R-:W-:-:S04]  /*4ee0*/  FADD R112, R112, R113 ;  /* 0x0000007170707221 */ /* 0x000fc80000000000 */
[----:B------:R-:W-:Y:S01]  /*4ef0*/  FADD R111, R111, R112 ;  /* 0x000000706f6f7221 */ /* 0x000fe20000000000 */
[----:B------:R-:W-:-:S03]  /*4f00*/  ULEA UR30, UR17, UR9, 0x3 ;  /* 0x00000009111e7291 */ /* 0x000fc6000f8e18ff */
[----:B------:R-:W-:Y:S01]  /*4f10*/  FADD R110, R110, R111 ;  /* 0x0000006f6e6e7221 */ /* 0x000fe20000000000 */
[----:B------:R-:W-:-:S03]  /*4f20*/  UIADD3 UR30, UPT, UPT, UR30, 0x5800, URZ ;  /* 0x000058001e1e7890 */ /* 0x000fc6000fffe0ff */
[----:B------:R-:W-:Y:S01]  /*4f30*/  FADD R110, R77, R110 ;  /* 0x0000006e4d6e7221 */ /* 0x000fe20000000000 */
[----:B0-----:R-:W-:Y:S01]  /*4f40*/  MOV R20, R74 ;  /* 0x0000004a00147202 */ /* 0x001fe20000000f00 */
[----:B--2---:R-:W-:Y:S06]  /*4f50*/  BAR.SYNC.DEFER_BLOCKING 0x0 ;  /* 0x0000000000007b1d */ /* 0x004fec0000010000 */
[----:B-1----:R-:W-:Y:S05]  /*4f60*/  BRA.U UP1, `(.L_x_19) ;  /* 0x0000000101247547 */ /* 0x002fea000b800000 */
[----:B------:R-:W-:Y:S01]  /*4f70*/  UMOV UR6, UR30 ;  /* 0x0000001e00067c82 */ /* 0x000fe20008000000 */
[----:B------:R-:W-:Y:S01]  /*4f80*/  UMOV UR7, URZ ;  /* 0x000000ff00077c82 */ /* 0x000fe20008000000 */
[----:B------:R-:W-:Y:S01]  /*4f90*/  UMOV UR23, 0xc0004010 ;  /* 0xc000401000177882 */ /* 0x000fe20000000000 */
[----:B------:R-:W-:Y:S01]  /*4fa0*/  UMOV UR24, 0x0 ;  /* 0x0000000000187882 */ /* 0x000fe20000000000 */
[----:B------:R-:W-:Y:S01]  /*4fb0*/  UMOV UR25, 0x8100490 ;  /* 0x0810049000197882 */ /* 0x000fe20000000000 */
[----:B------:R-:W-:Y:S01]  /*4fc0*/  UMOV UR6, UR6 ;  /* 0x0000000600067c82 */ /* 0x000fe20008000000 */
[----:B------:R0:W-:Y:S01]  /*4fd0*/  UTCHMMA tmem[UR40], gdesc[UR22], tmem[UR31], tmem[UR24], idesc[UR25], UPT ;  /* 0x00ff1816280079ea */ /* 0x0001e2000b80001f */
[----:B------:R0:W-:Y:S01]  /*4fe0*/  UTCBAR [UR6], URZ ;  /* 0x000000ff060073e9 */ /* 0x0001e200080000ff */
[----:B------:R-:W-:Y:S02]  /*4ff0*/  NOP ;  /* 0x0000000000007918 */ /* 0x000fe40000000000 */
.L_x_19:
[----:B------:R-:W-:Y:S01]  /*5000*/  ISETP.LE.U32.AND P0, PT, R73, UR4, PT ;  /* 0x0000000449007c0c */ /* 0x000fe2000bf03070 */
[----:B------:R-:W-:Y:S01]  /*5010*/  UIADD3 UR17, UPT, UPT, UR17, 0x1, URZ ;  /* 0x0000000111117890 */ /* 0x000fe2000fffe0ff */
[----:B------:R-:W-:Y:S01]  /*5020*/  MOV R4, UR5 ;  /* 0x0000000500047c02 */ /* 0x000fe20008000f00 */
[----:B------:R-:W-:Y:S01]  /*5030*/  FFMA R72, R117, R72, R110 ;  /* 0x0000004875487223 */ /* 0x000fe2000000006e */
[----:B------:R-:W-:Y:S01]  /*5040*/  IADD3 R75, PT, PT, R75, UR16, RZ ;  /* 0x000000104b4b7c10 */ /* 0x000fe2000fffe0ff */
[----:B------:R-:W-:Y:S01]  /*5050*/  UISETP.GT.AND UP2, UPT, UR17, 0x1, UPT ;  /* 0x000000011100788c */ /* 0x000fe2000bf44270 */
[----:B------:R-:W-:Y:S02]  /*5060*/  ISETP.GE.U32.AND.EX P0, PT, R4, RZ, PT, P0 ;  /* 0x000000ff0400720c */ /* 0x000fe40003f06100 */
[----:B------:R-:W-:Y:S01]  /*5070*/  IADD3 R76, PT, PT, R71, R76, RZ ;  /* 0x0000004c474c7210 */ /* 0x000fe20007ffe0ff */
[----:B0-----:R-:W-:Y:S01]  /*5080*/  USEL UR6, URZ, 0x1, !UP2 ;  /* 0x00000001ff067887 */ /* 0x001fe2000d000000 */
[----:B------:R-:W-:Y:S01]  /*5090*/  MOV R117, R116 ;  /* 0x0000007400757202 */ /* 0x000fe20000000f00 */
[----:B------:R-:W-:-:S04]  /*50a0*/  USEL UR17, UR17, URZ, !UP2 ;  /* 0x000000ff11117287 */ /* 0x000fc8000d000000 */
[----:B------:R-:W-:-:S04]  /*50b0*/  LOP3.LUT R74, R74, UR6, RZ, 0x3c, !PT ;  /* 0x000000064a4a7c12 */ /* 0x000fc8000f8e3cff */
[----:B------:R-:W-:Y:S05]  /*50c0*/  @!P0 BRA `(.L_x_20) ;  /* 0xffffffe800088947 */ /* 0x000fea000383ffff */
[----:B------:R-:W-:Y:S02]  /*50d0*/  ISETP.GE.AND P0, PT, R70, 0x1, PT ;  /* 0x000000014600780c */ /* 0x000fe40003f06270 */
[----:B------:R-:W-:-:S11]  /*50e0*/  MOV R117, R116 ;  /* 0x0000007400757202 */ /* 0x000fd60000000f00 */
[----:B------:R-:W-:Y:S05]  /*50f0*/  @!P0 BRA `(.L_x_15) ;  /* 0x0000000000108947 */ /* 0x000fea0003800000 */
[----:B------:R-:W-:-:S04]  /*5100*/  SHF.L.U32 R2, R20, 0x1f, RZ ;  /* 0x0000001f14027819 */ /* 0x000fc800000006ff */
[----:B------:R-:W0:Y:S02]  /*5110*/  SYNCS.PHASECHK.TRANS64.TRYWAIT P0, [UR30], R2 ;  /* 0x00000002ff0075a7 */ /* 0x000e24000800111e */
[----:B0-----:R-:W-:Y:S05]  /*5120*/  @!P0 BRA `(.L_x_21) ;  /* 0x0000002800448947 */ /* 0x001fea0003800000 */
.L_x_27:
[----:B------:R-:W-:-:S07]  /*5130*/  MOV R117, R116 ;  /* 0x0000007400757202 */ /* 0x000fce0000000f00 */
.L_x_15:
[C---:B------:R-:W-:Y:S01]  /*5140*/  FMUL R2, R72.reuse, 8388608 ;  /* 0x4b00000048027820 */ /* 0x040fe20000400000 */
[----:B------:R-:W-:Y:S01]  /*5150*/  BAR.SYNC.DEFER_BLOCKING 0x0 ;  /* 0x0000000000007b1d */ /* 0x000fe20000010000 */
[C---:B------:R-:W-:Y:S01]  /*5160*/  FSETP.GEU.AND P0, PT, R72.reuse, 1.175494350822287508e-38, PT ;  /* 0x008000004800780b */ /* 0x040fe20003f0e000 */
[----:B------:R-:W-:Y:S01]  /*5170*/  HFMA2 R3, -RZ, RZ, 1.443359375, -0.2030029296875 ;  /* 0x3dc6b27fff037431 */ /* 0x000fe200000001ff */
[----:B------:R-:W-:Y:S02]  /*5180*/  FSETP.GEU.AND P2, PT, |R72|, 1.175494350822287508e-38, PT ;  /* 0x008000004800780b */ /* 0x000fe40003f4e200 */
[----:B------:R-:W-:Y:S01]  /*5190*/  FSEL R73, R2, R72, !P0 ;  /* 0x0000004802497208 */ /* 0x000fe20004000000 */
[----:B------:R-:W0:Y:S01]  /*51a0*/  LDCU.64 UR4, c[0x0][0x3e0] ;  /* 0x00007c00ff0477ac */ /* 0x000e220008000a00 */
[----:B------:R-:W-:Y:S01]  /*51b0*/  FSEL R68, RZ, -23, P0 ;  /* 0xc1b80000ff447808 */ /* 0x000fe20000000000 */
[----:B------:R-:W2:Y:S01]  /*51c0*/  LDC R161, c[0x0][0x3e8] ;  /* 0x0000fa00ffa17b82 */ /* 0x000ea20000000800 */
[----:B------:R-:W-:-:S02]  /*51d0*/  IADD3 R2, PT, PT, R73, -0x3f3504f3, RZ ;  /* 0xc0cafb0d49027810 */ /* 0x000fc40007ffe0ff */
[----:B------:R-:W-:Y:S02]  /*51e0*/  FSETP.GT.AND P0, PT, |R72|, 8.50705917302346158658e+37, PT ;  /* 0x7e8000004800780b */ /* 0x000fe40003f04200 */
[----:B------:R-:W-:Y:S02]  /*51f0*/  LOP3.LUT R69, R2, 0xff800000, RZ, 0xc0, !PT ;  /* 0xff80000002457812 */ /* 0x000fe400078ec0ff */
[C---:B------:R-:W-:Y:S02]  /*5200*/  ISETP.GE.U32.AND P3, PT, R73.reuse, 0x7f800000, PT ;  /* 0x7f8000004900780c */ /* 0x040fe40003f66070 */
[CC--:B------:R-:W-:Y:S02]  /*5210*/  IADD3 R2, PT, PT, R73.reuse, -R69.reuse, RZ ;  /* 0x8000004549027210 */ /* 0x0c0fe40007ffe0ff */
[----:B------:R-:W-:Y:S02]  /*5220*/  I2FP.F32.S32 R69, R69 ;  /* 0x0000004500457245 */ /* 0x000fe40000201400 */
[----:B------:R-:W-:Y:S01]  /*5230*/  FSETP.NEU.AND P1, PT, R73, RZ, PT ;  /* 0x000000ff4900720b */ /* 0x000fe20003f2d000 */
[----:B------:R-:W-:Y:S01]  /*5240*/  FADD R70, R2, -1 ;  /* 0xbf80000002467421 */ /* 0x000fe20000000000 */
[----:B------:R-:W3:Y:S02]  /*5250*/  @!P6 SYNCS.CCTL.IV [UR9+0x5800] ;  /* 0x00580000ff00e9b1 */ /* 0x000ee40008000009 */
[----:B---3--:R-:W-:Y:S01]  /*5260*/  BAR.SYNC.DEFER_BLOCKING 0x0 ;  /* 0x0000000000007b1d */ /* 0x008fe20000010000 */
[----:B------:R-:W-:Y:S01]  /*5270*/  FFMA.FTZ R3, R70, R3, -0.16845393180847167969 ;  /* 0xbe2c7f3046037423 */ /* 0x000fe20000010003 */
[----:B------:R-:W-:Y:S01]  /*5280*/  @P0 FMUL R72, R72, 0.25 ;  /* 0x3e80000048480820 */ /* 0x000fe20000400000 */
[----:B------:R-:W-:Y:S01]  /*5290*/  FFMA.FTZ R68, R69, 1.1920928955078125e-07, R68 ;  /* 0x3400000045447823 */ /* 0x000fe20000010044 */
[----:B0-----:R-:W-:-:S02]  /*52a0*/  IMAD R69, R0, UR5, RZ ;  /* 0x0000000500457c24 */ /* 0x001fc4000f8e02ff */
[----:B------:R-:W-:Y:S01]  /*52b0*/  FFMA.FTZ R3, R70, R3, 0.1716887056827545166 ;  /* 0x3e2fcf2a46037423 */ /* 0x000fe20000010003 */
[----:B------:R-:W-:Y:S01]  /*52c0*/  @!P2 FMUL R72, R72, 16777216 ;  /* 0x4b8000004848a820 */ /* 0x000fe20000400000 */
[----:B------:R-:W-:Y:S01]  /*52d0*/  UIMAD UR4, UR8, UR4, URZ ;  /* 0x00000004080472a4 */ /* 0x000fe2000f8e02ff */
[C---:B--2---:R-:W-:Y:S02]  /*52e0*/  IMAD R77, R161.reuse, 0x1e, RZ ;  /* 0x0000001ea14d7824 */ /* 0x044fe400078e02ff */
[C---:B------:R-:W-:Y:S01]  /*52f0*/  FFMA.FTZ R3, R70.reuse, R3, -0.17900948226451873779 ;  /* 0xbe374e4346037423 */ /* 0x040fe20000010003 */
[C---:B------:R-:W-:Y:S01]  /*5300*/  IMAD R74, R161.reuse, 0x54, RZ ;  /* 0x00000054a14a7824 */ /* 0x040fe200078e02ff */
[----:B------:R-:W-:Y:S01]  /*5310*/  USHF.L.U32 UR5, UR4, 0x1, URZ ;  /* 0x0000000104057899 */ /* 0x000fe200080006ff */
[C---:B------:R-:W-:Y:S02]  /*5320*/  IMAD R80, R161.reuse, 0x5c, RZ ;  /* 0x0000005ca1507824 */ /* 0x040fe400078e02ff */
[----:B------:R-:W-:Y:S01]  /*5330*/  FFMA.FTZ R3, R70, R3, 0.20512372255325317383 ;  /* 0x3e520bf446037423 */ /* 0x000fe20000010003 */
[C---:B------:R-:W-:Y:S01]  /*5340*/  IMAD R79, R161.reuse, 0xf, RZ ;  /* 0x0000000fa14f7824 */ /* 0x040fe200078e02ff */
[C---:B------:R-:W-:Y:S01]  /*5350*/  LEA R83, R161.reuse, R161, 0x4 ;  /* 0x000000a1a1537211 */ /* 0x040fe200078e20ff */
[----:B------:R-:W-:-:S02]  /*5360*/  IMAD R75, R161, 0x2a, RZ ;  /* 0x0000002aa14b7824 */ /* 0x000fc400078e02ff */
[C---:B------:R-:W-:Y:S01]  /*5370*/  FFMA.FTZ R3, R70.reuse, R3, -0.24046532809734344482 ;  /* 0xbe763c8b46037423 */ /* 0x040fe20000010003 */
[C---:B------:R-:W-:Y:S01]  /*5380*/  IMAD R84, R161.reuse, 0x64, RZ ;  /* 0x00000064a1547824 */ /* 0x040fe200078e02ff */
[C---:B------:R-:W-:Y:S01]  /*5390*/  LEA R101, R161.reuse, R161, 0x5 ;  /* 0x000000a1a1657211 */ /* 0x040fe200078e28ff */
[C---:B------:R-:W-:Y:S02]  /*53a0*/  IMAD R81, R161.reuse, 0x2e, RZ ;  /* 0x0000002ea1517824 */ /* 0x040fe400078e02ff */
[C---:B------:R-:W-:Y:S01]  /*53b0*/  FFMA.FTZ R3, R70.reuse, R3, 0.28857114911079406738 ;  /* 0x3e93bf9946037423 */ /* 0x040fe20000010003 */
[C---:B------:R-:W-:Y:S01]  /*53c0*/  IMAD R85, R161.reuse, 0x32, RZ ;  /* 0x00000032a1557824 */ /* 0x040fe200078e02ff */
[----:B------:R-:W0:Y:S02]  /*53d0*/  @!P6 SYNCS.CCTL.IV [UR9+0x5808] ;  /* 0x00580800ff00e9b1 */ /* 0x000e240008000009 */
[----:B------:R-:W-:Y:S01]  /*53e0*/  FFMA.FTZ R3, R70, R3, -0.36067417263984680176 ;  /* 0xbeb8aa4946037423 */ /* 0x000fe20000010003 */
[----:B------:R-:W-:-:S02]  /*53f0*/  IMAD R89, R161, 0x36, RZ ;  /* 0x00000036a1597824 */ /* 0x000fc400078e02ff */
[C---:B------:R-:W-:Y:S02]  /*5400*/  IMAD R88, R161.reuse, 0x6c, RZ ;  /* 0x0000006ca1587824 */ /* 0x040fe400078e02ff */
[C---:B-1----:R-:W-:Y:S01]  /*5410*/  FFMA.FTZ R5, R70.reuse, R3, 0.48089820146560668945 ;  /* 0x3ef6384a46057423 */ /* 0x042fe20000010003 */
[C---:B------:R-:W-:Y:S01]  /*5420*/  IMAD R87, R161.reuse, 0x13, RZ ;  /* 0x00000013a1577824 */ /* 0x040fe200078e02ff */
[----:B------:R-:W1:Y:S02]  /*5430*/  LDC.64 R2, c[0x0][0x398] ;  /* 0x0000e600ff027b82 */ /* 0x000e640000000a00 */
[C---:B------:R-:W-:Y:S01]  /*5440*/  FFMA.FTZ R71, R70.reuse, R5, -0.72134751081466674805 ;  /* 0xbf38aa3b46477423 */ /* 0x040fe20000010005 */
[C---:B------:R-:W-:Y:S01]  /*5450*/  IMAD R92, R161.reuse, 0x74, RZ ;  /* 0x00000074a15c7824 */ /* 0x040fe200078e02ff */
[----:B------:R-:W2:Y:S01]  /*5460*/  LDTM.x64 R4, tmem[UR10] ;  /* 0x0000000a000479ee */ /* 0x000ea20008340000 */
[C---:B------:R-:W-:Y:S02]  /*5470*/  IMAD R103, R161.reuse, 0x1b, RZ ;  /* 0x0000001ba1677824 */ /* 0x040fe400078e02ff */
[----:B------:R-:W-:Y:S01]  /*5480*/  FMUL R71, R70, R71 ;  /* 0x0000004746477220 */ /* 0x000fe20000400000 */
[C---:B------:R-:W-:Y:S01]  /*5490*/  IMAD R93, R161.reuse, 0x3a, RZ ;  /* 0x0000003aa15d7824 */ /* 0x040fe200078e02ff */
[----:B------:R-:W-:Y:S01]  /*54a0*/  NOP ;  /* 0x0000000000007918 */ /* 0x000fe20000000000 */
[----:B------:R-:W-:-:S02]  /*54b0*/  IMAD R108, R161, 0x4a, RZ ;  /* 0x0000004aa16c7824 */ /* 0x000fc400078e02ff */
[C---:B------:R-:W-:Y:S01]  /*54c0*/  FMUL R71, R70.reuse, R71 ;  /* 0x0000004746477220 */ /* 0x040fe20000400000 */
[C---:B------:R-:W-:Y:S02]  /*54d0*/  IMAD R91, R161.reuse, 0x15, RZ ;  /* 0x00000015a15b7824 */ /* 0x040fe400078e02ff */
[C---:B------:R-:W-:Y:S02]  /*54e0*/  IMAD R95, R161.reuse, 0x17, RZ ;  /* 0x00000017a15f7824 */ /* 0x040fe400078e02ff */
[----:B------:R-:W-:Y:S01]  /*54f0*/  FFMA.FTZ R71, R70, 1.4426950216293334961, R71 ;  /* 0x3fb8aa3b46477823 */ /* 0x000fe20000010047 */
[----:B------:R-:W-:Y:S01]  /*5500*/  @P3 MOV R70, 0x7f800000 ;  /* 0x7f80000000463802 */ /* 0x000fe20000000f00 */
[----:B------:R-:W-:Y:S02]  /*5510*/  IMAD R99, R161, 0x19, RZ ;  /* 0x00000019a1637824 */ /* 0x000fe400078e02ff */
[----:B------:R-:W-:Y:S01]  /*5520*/  FADD R68, R68, R71 ;  /* 0x0000004744447221 */ /* 0x000fe20000000000 */
[----:B------:R-:W-:Y:S01]  /*5530*/  SHF.L.U32 R71, R69, 0x1, RZ ;  /* 0x0000000145477819 */ /* 0x000fe200000006ff */
[----:B------:R-:W-:Y:S01]  /*5540*/  @P3 FFMA.FTZ R68, R73, R70, +INF ;  /* 0x7f80000049443423 */ /* 0x000fe20000010046 */
[----:B------:R-:W-:-:S02]  /*5550*/  IMAD.HI R70, R69, 0x2, RZ ;  /* 0x0000000245467827 */ /* 0x000fc400078e02ff */
[----:B------:R-:W3:Y:S01]  /*5560*/  MUFU.RCP R69, R72 ;  /* 0x0000004800457308 */ /* 0x000ee20000001000 */
[----:B-1----:R-:W-:Y:S01]  /*5570*/  IADD3 R2, P3, P4, R71, UR5, R2 ;  /* 0x0000000547027c10 */ /* 0x002fe2000fc7e002 */
[----:B------:R-:W-:Y:S01]  /*5580*/  UIMAD.WIDE UR4, UR4, 0x2, URZ ;  /* 0x00000002040478a5 */ /* 0x000fe2000f8e02ff */
[----:B------:R-:W-:Y:S02]  /*5590*/  IMAD R71, R161, 0x1a, RZ ;  /* 0x0000001aa1477824 */ /* 0x000fe400078e02ff */
[----:B--2---:R-:W-:Y:S01]  /*55a0*/  @P0 FMUL R24, R24, 0.25 ;  /* 0x3e80000018180820 */ /* 0x004fe20000400000 */
[----:B------:R-:W-:Y:S01]  /*55b0*/  @P0 FMUL R25, R25, 0.25 ;  /* 0x3e80000019190820 */ /* 0x000fe20000400000 */
[----:B------:R-:W-:Y:S01]  /*55c0*/  @P0 FMUL R12, R12, 0.25 ;  /* 0x3e8000000c0c0820 */ /* 0x000fe20000400000 */
[----:B------:R-:W-:Y:S01]  /*55d0*/  @P0 FMUL R22, R22, 0.25 ;  /* 0x3e80000016160820 */ /* 0x000fe20000400000 */
[----:B------:R-:W-:Y:S01]  /*55e0*/  @P0 FMUL R19, R19, 0.25 ;  /* 0x3e80000013130820 */ /* 0x000fe20000400000 */
[----:B------:R-:W-:Y:S01]  /*55f0*/  @P0 FMUL R32, R32, 0.25 ;  /* 0x3e80000020200820 */ /* 0x000fe20000400000 */
[----:B------:R-:W-:Y:S01]  /*5600*/  @P0 FMUL R33, R33, 0.25 ;  /* 0x3e80000021210820 */ /* 0x000fe20000400000 */
[----:B------:R-:W-:Y:S01]  /*5610*/  @P0 FMUL R38, R38, 0.25 ;  /* 0x3e80000026260820 */ /* 0x000fe20000400000 */
[----:B------:R-:W-:Y:S01]  /*5620*/  @P0 FMUL R39, R39, 0.25 ;  /* 0x3e80000027270820 */ /* 0x000fe20000400000 */
[----:B------:R-:W-:Y:S01]  /*5630*/  @!P2 FMUL R24, R24, 16777216 ;  /* 0x4b8000001818a820 */ /* 0x000fe20000400000 */
[----:B------:R-:W-:Y:S01]  /*5640*/  @!P2 FMUL R25, R25, 16777216 ;  /* 0x4b8000001919a820 */ /* 0x000fe20000400000 */
[----:B------:R-:W-:Y:S01]  /*5650*/  @!P2 FMUL R12, R12, 16777216 ;  /* 0x4b8000000c0ca820 */ /* 0x000fe20000400000 */
[----:B------:R-:W-:Y:S01]  /*5660*/  @!P2 FMUL R22, R22, 16777216 ;  /* 0x4b8000001616a820 */ /* 0x000fe20000400000 */
[----:B------:R-:W-:Y:S01]  /*5670*/  @P0 FMUL R20, R20, 0.25 ;  /* 0x3e80000014140820 */ /* 0x000fe20000400000 */
[----:B------:R-:W-:Y:S01]  /*5680*/  @P0 FMUL R21, R21, 0.25 ;  /* 0x3e80000015150820 */ /* 0x000fe20000400000 */
[----:B------:R-:W-:Y:S01]  /*5690*/  @!P2 FMUL R19, R19, 16777216 ;  /* 0x4b8000001313a820 */ /* 0x000fe20000400000 */
[----:B------:R-:W-:Y:S01]  /*56a0*/  @!P2 FMUL R32, R32, 16777216 ;  /* 0x4b8000002020a820 */ /* 0x000fe20000400000 */
[----:B------:R-:W-:Y:S01]  /*56b0*/  @!P2 FMUL R33, R33, 16777216 ;  /* 0x4b8000002121a820 */ /* 0x000fe20000400000 */
[----:B------:R-:W-:Y:S01]  /*56c0*/  @P0 FMUL R34, R34, 0.25 ;  /* 0x3e80000022220820 */ /* 0x000fe20000400000 */
[----:B------:R-:W-:Y:S01]  /*56d0*/  @P0 FMUL R35, R35, 0.25 ;  /* 0x3e80000023230820 */ /* 0x000fe20000400000 */
[----:B------:R-:W-:Y:S01]  /*56e0*/  @!P2 FMUL R38, R38, 16777216 ;  /* 0x4b8000002626a820 */ /* 0x000fe20000400000 */
[----:B------:R-:W-:Y:S01]  /*56f0*/  @!P2 FMUL R39, R39, 16777216 ;  /* 0x4b8000002727a820 */ /* 0x000fe20000400000 */
[C---:B---3--:R-:W-:Y:S01]  /*5700*/  FMUL R146, R69.reuse, R24 ;  /* 0x0000001845927220 */ /* 0x048fe20000400000 */
[----:B------:R-:W-:Y:S01]  /*5710*/  FMUL R25, R69, R25 ;  /* 0x0000001945197220 */ /* 0x000fe20000400000 */
[----:B------:R-:W-:Y:S01]  /*5720*/  @P0 FMUL R10, R10, 0.25 ;  /* 0x3e8000000a0a0820 */ /* 0x000fe20000400000 */
[----:B------:R-:W-:Y:S01]  /*5730*/  @P0 FMUL R16, R16, 0.25 ;  /* 0x3e80000010100820 */ /* 0x000fe20000400000 */
[----:B------:R-:W-:Y:S01]  /*5740*/  @P0 FMUL R18, R18, 0.25 ;  /* 0x3e80000012120820 */ /* 0x000fe20000400000 */
[----:B------:R-:W-:Y:S01]  /*5750*/  @P0 FMUL R15, R15, 0.25 ;  /* 0x3e8000000f0f0820 */ /* 0x000fe20000400000 */
[----:B------:R-:W-:Y:S01]  /*5760*/  @P0 FMUL R26, R26, 0.25 ;  /* 0x3e8000001a1a0820 */ /* 0x000fe20000400000 */
[----:B------:R-:W-:Y:S01]  /*5770*/  @P0 FMUL R27, R27, 0.25 ;  /* 0x3e8000001b1b0820 */ /* 0x000fe20000400000 */
[----:B------:R-:W-:Y:S01]  /*5780*/  @P0 FMUL R31, R31, 0.25 ;  /* 0x3e8000001f1f0820 */ /* 0x000fe20000400000 */
[C---:B------:R-:W-:Y:S01]  /*5790*/  FMUL R152, R69.reuse, R12 ;  /* 0x0000000c45987220 */ /* 0x040fe20000400000 */
[----:B------:R-:W-:Y:S01]  /*57a0*/  FMUL R147, R69, R22 ;  /* 0x0000001645937220 */ /* 0x000fe20000400000 */
[----:B------:R-:W-:Y:S01]  /*57b0*/  @P0 FMUL R44, R44, 0.25 ;  /* 0x3e8000002c2c0820 */ /* 0x000fe20000400000 */
[----:B------:R-:W-:Y:S01]  /*57c0*/  @P0 FMUL R45, R45, 0.25 ;  /* 0x3e8000002d2d0820 */ /* 0x000fe20000400000 */
[----:B------:R-:W-:Y:S01]  /*57d0*/  @P0 FMUL R46, R46, 0.25 ;  /* 0x3e8000002e2e0820 */ /* 0x000fe20000400000 */
[----:B------:R-:W-:Y:S01]  /*57e0*/  @P0 FMUL R47, R47, 0.25 ;  /* 0x3e8000002f2f0820 */ /* 0x000fe20000400000 */
[----:B------:R-:W-:Y:S01]  /*57f0*/  @!P2 FMUL R20, R20, 16777216 ;  /* 0x4b8000001414a820 */ /* 0x000fe20000400000 */
[----:B------:R-:W-:Y:S01]  /*5800*/  @!P2 FMUL R21, R21, 16777216 ;  /* 0x4b8000001515a820 */ /* 0x000fe20000400000 */
[C---:B------:R-:W-:Y:S01]  /*5810*/  FMUL R12, R69.reuse, R19 ;  /* 0x00000013450c7220 */ /* 0x040fe20000400000 */
[C---:B------:R-:W-:Y:S01]  /*5820*/  FMUL R22, R69.reuse, R32 ;  /* 0x0000002045167220 */ /* 0x040fe20000400000 */
[----:B------:R-:W-:Y:S01]  /*5830*/  FMUL R33, R69, R33 ;  /* 0x0000002145217220 */ /* 0x000fe20000400000 */
[----:B------:R-:W-:Y:S01]  /*5840*/  @P0 FMUL R4, R4, 0.25 ;  /* 0x3e80000004040820 */ /* 0x000fe20000400000 */
[----:B------:R-:W-:Y:S01]  /*5850*/  @P0 FMUL R8, R8, 0.25 ;  /* 0x3e80000008080820 */ /* 0x000fe20000400000 */
[----:B------:R-:W-:Y:S01]  /*5860*/  @P0 FMUL R17, R17, 0.25 ;  /* 0x3e80000011110820 */ /* 0x000fe20000400000 */
[----:B------:R-:W-:Y:S01]  /*5870*/  @P0 FMUL R36, R36, 0.25 ;  /* 0x3e80000024240820 */ /* 0x000fe20000400000 */
[----:B------:R-:W-:Y:S01]  /*5880*/  @P0 FMUL R37, R37, 0.25 ;  /* 0x3e80000025250820 */ /* 0x000fe20000400000 */
[----:B------:R-:W-:Y:S01]  /*5890*/  @!P2 FMUL R34, R34, 16777216 ;  /* 0x4b8000002222a820 */ /* 0x000fe20000400000 */
[----:B------:R-:W-:Y:S01]  /*58a0*/  @!P2 FMUL R35, R35, 16777216 ;  /* 0x4b8000002323a820 */ /* 0x000fe20000400000 */
        /* <DEDUP_REMOVED lines=8> */
[----:B------:R-:W-:Y:S01]  /*5930*/  @!P2 FMUL R18, R18, 16777216 ;  /* 0x4b8000001212a820 */ /* 0x000fe20000400000 */
[----:B------:R-:W-:Y:S01]  /*5940*/  F2FP.BF16.F32.PACK_AB R146, R25, R146 ;  /* 0x000000921992723e */ /* 0x000fe200000010ff */
[----:B------:R-:W-:Y:S01]  /*5950*/  @P0 FMUL R14, R14, 0.25 ;  /* 0x3e8000000e0e0820 */ /* 0x000fe20000400000 */
[----:B------:R-:W-:Y:S01]  /*5960*/  @P0 FMUL R54, R54, 0.25 ;  /* 0x3e80000036360820 */ /* 0x000fe20000400000 */
[----:B------:R-:W-:Y:S01]  /*5970*/  @P0 FMUL R55, R55, 0.25 ;  /* 0x3e80000037370820 */ /* 0x000fe20000400000 */
[----:B------:R-:W-:Y:S01]  /*5980*/  @!P2 FMUL R15, R15, 16777216 ;  /* 0x4b8000000f0fa820 */ /* 0x000fe20000400000 */
[----:B------:R-:W-:Y:S01]  /*5990*/  @!P2 FMUL R26, R26, 16777216 ;  /* 0x4b8000001a1aa820 */ /* 0x000fe20000400000 */
[----:B------:R-:W-:Y:S01]  /*59a0*/  @!P2 FMUL R27, R27, 16777216 ;  /* 0x4b8000001b1ba820 */ /* 0x000fe20000400000 */
[----:B------:R-:W-:Y:S01]  /*59b0*/  @!P2 FMUL R31, R31, 16777216 ;  /* 0x4b8000001f1fa820 */ /* 0x000fe20000400000 */
[----:B------:R-:W-:-:S02]  /*59c0*/  IMAD R25, R161, 0x30, RZ ;  /* 0x00000030a1197824 */ /* 0x000fc400078e02ff */
[----:B------:R-:W-:Y:S01]  /*59d0*/  @P0 FMUL R6, R6, 0.25 ;  /* 0x3e80000006060820 */ /* 0x000fe20000400000 */
[----:B------:R-:W-:Y:S01]  /*59e0*/  @P0 FMUL R13, R13, 0.25 ;  /* 0x3e8000000d0d0820 */ /* 0x000fe20000400000 */
[----:B------:R-:W-:Y:S01]  /*59f0*/  @P0 FMUL R23, R23, 0.25 ;  /* 0x3e80000017170820 */ /* 0x000fe20000400000 */
[----:B------:R-:W-:Y:S01]  /*5a00*/  @!P2 FMUL R44, R44, 16777216 ;  /* 0x4b8000002c2ca820 */ /* 0x000fe20000400000 */
[----:B------:R-:W-:Y:S01]  /*5a10*/  @!P2 FMUL R45, R45, 16777216 ;  /* 0x4b8000002d2da820 */ /* 0x000fe20000400000 */
        /* <DEDUP_REMOVED lines=13> */
[----:B------:R-:W-:Y:S01]  /*5af0*/  @!P2 FMUL R37, R37, 16777216 ;  /* 0x4b8000002525a820 */ /* 0x000fe20000400000 */
[C---:B------:R-:W-:Y:S01]  /*5b00*/  FMUL R34, R69.reuse, R34 ;  /* 0x0000002245227220 */ /* 0x040fe20000400000 */
[----:B------:R-:W-:Y:S01]  /*5b10*/  FMUL R35, R69, R35 ;  /* 0x0000002345237220 */ /* 0x000fe20000400000 */
[----:B------:R-:W-:Y:S01]  /*5b20*/  F2FP.BF16.F32.PACK_AB R22, R33, R22 ;  /* 0x000000162116723e */ /* 0x000fe200000010ff */
[----:B------:R-:W-:Y:S01]  /*5b30*/  @P0 FMUL R62, R62, 0.25 ;  /* 0x3e8000003e3e0820 */ /* 0x000fe20000400000 */
[----:B------:R-:W-:Y:S01]  /*5b40*/  @P0 FMUL R63, R63, 0.25 ;  /* 0x3e8000003f3f0820 */ /* 0x000fe20000400000 */
[----:B------:R-:W-:Y:S01]  /*5b50*/  @!P2 FMUL R11, R11, 16777216 ;  /* 0x4b8000000b0ba820 */ /* 0x000fe20000400000 */
[----:B------:R-:W-:Y:S01]  /*5b60*/  @!P2 FMUL R28, R28, 16777216 ;  /* 0x4b8000001c1ca820 */ /* 0x000fe20000400000 */
[----:B------:R-:W-:Y:S01]  /*5b70*/  @!P2 FMUL R42, R42, 16777216 ;  /* 0x4b8000002a2aa820 */ /* 0x000fe20000400000 */
[----:B------:R-:W-:Y:S01]  /*5b80*/  @!P2 FMUL R43, R43, 16777216 ;  /* 0x4b8000002b2ba820 */ /* 0x000fe20000400000 */
[C---:B------:R-:W-:Y:S01]  /*5b90*/  FMUL R153, R69.reuse, R10 ;  /* 0x0000000a45997220 */ /* 0x040fe20000400000 */
[C---:B------:R-:W-:Y:S01]  /*5ba0*/  FMUL R150, R69.reuse, R16 ;  /* 0x0000001045967220 */ /* 0x040fe20000400000 */
[----:B------:R-:W-:Y:S01]  /*5bb0*/  FMUL R149, R69, R18 ;  /* 0x0000001245957220 */ /* 0x000fe20000400000 */
[----:B------:R-:W-:Y:S01]  /*5bc0*/  F2FP.BF16.F32.PACK_AB R19, R24, R19 ;  /* 0x000000131813723e */ /* 0x000fe200000010ff */
[----:B------:R-:W-:-:S02]  /*5bd0*/  IMAD R33, R161, 0x18, RZ ;  /* 0x00000018a1217824 */ /* 0x000fc400078e02ff */
[----:B------:R-:W-:Y:S01]  /*5be0*/  @!P2 FMUL R14, R14, 16777216 ;  /* 0x4b8000000e0ea820 */ /* 0x000fe20000400000 */
[----:B------:R-:W-:Y:S01]  /*5bf0*/  @!P2 FMUL R54, R54, 16777216 ;  /* 0x4b8000003636a820 */ /* 0x000fe20000400000 */
[----:B------:R-:W-:Y:S01]  /*5c00*/  @!P2 FMUL R55, R55, 16777216 ;  /* 0x4b8000003737a820 */ /* 0x000fe20000400000 */
[C---:B------:R-:W-:Y:S01]  /*5c10*/  FMUL R10, R69.reuse, R15 ;  /* 0x0000000f450a7220 */ /* 0x040fe20000400000 */
[C---:B------:R-:W-:Y:S01]  /*5c20*/  FMUL R145, R69.reuse, R26 ;  /* 0x0000001a45917220 */ /* 0x040fe20000400000 */
[C---:B------:R-:W-:Y:S01]  /*5c30*/  FMUL R16, R69.reuse, R27 ;  /* 0x0000001b45107220 */ /* 0x040fe20000400000 */
[----:B------:R-:W-:Y:S01]  /*5c40*/  FMUL R18, R69, R31 ;  /* 0x0000001f45127220 */ /* 0x000fe20000400000 */
[----:B------:R-:W-:Y:S01]  /*5c50*/  IADD3.X R3, PT, PT, R70, UR5, R3, P3, P4 ;  /* 0x0000000546037c10 */ /* 0x000fe20009fe8403 */
[----:B------:R-:W-:Y:S02]  /*5c60*/  IMAD R24, R161, 0x60, RZ ;  /* 0x00000060a1187824 */ /* 0x000fe400078e02ff */
[----:B------:R-:W-:Y:S01]  /*5c70*/  @P0 FMUL R52, R52, 0.25 ;  /* 0x3e80000034340820 */ /* 0x000fe20000400000 */
[----:B------:R-:W-:Y:S01]  /*5c80*/  @P0 FMUL R53, R53, 0.25 ;  /* 0x3e80000035350820 */ /* 0x000fe20000400000 */
[----:B------:R-:W-:Y:S01]  /*5c90*/  @!P2 FMUL R6, R6, 16777216 ;  /* 0x4b8000000606a820 */ /* 0x000fe20000400000 */
[----:B------:R-:W-:Y:S01]  /*5ca0*/  @!P2 FMUL R13, R13, 16777216 ;  /* 0x4b8000000d0da820 */ /* 0x000fe20000400000 */
[----:B------:R-:W-:Y:S01]  /*5cb0*/  @!P2 FMUL R23, R23, 16777216 ;  /* 0x4b8000001717a820 */ /* 0x000fe20000400000 */
[C---:B------:R-:W-:Y:S01]  /*5cc0*/  FMUL R44, R69.reuse, R44 ;  /* 0x0000002c452c7220 */ /* 0x040fe20000400000 */
[C---:B------:R-:W-:Y:S01]  /*5cd0*/  FMUL R45, R69.reuse, R45 ;  /* 0x0000002d452d7220 */ /* 0x040fe20000400000 */
[C---:B------:R-:W-:Y:S01]  /*5ce0*/  FMUL R15, R69.reuse, R46 ;  /* 0x0000002e450f7220 */ /* 0x040fe20000400000 */
[----:B------:R-:W-:Y:S01]  /*5cf0*/  FMUL R26, R69, R47 ;  /* 0x0000002f451a7220 */ /* 0x000fe20000400000 */
[----:B------:R-:W-:Y:S01]  /*5d00*/  IMAD R31, R161, 0x6, RZ ;  /* 0x00000006a11f7824 */ /* 0x000fe200078e02ff */
[----:B------:R-:W-:Y:S01]  /*5d10*/  IADD3 R32, P3, PT, R25, R2, RZ ;  /* 0x0000000219207210 */ /* 0x000fe20007f7e0ff */
[----:B------:R-:W-:Y:S01]  /*5d20*/  @!P2 FMUL R7, R7, 16777216 ;  /* 0x4b8000000707a820 */ /* 0x000fe20000400000 */
[----:B------:R-:W-:Y:S01]  /*5d30*/  @!P2 FMUL R29, R29, 16777216 ;  /* 0x4b8000001d1da820 */ /* 0x000fe20000400000 */
[----:B------:R-:W-:Y:S01]  /*5d40*/  @!P2 FMUL R30, R30, 16777216 ;  /* 0x4b8000001e1ea820 */ /* 0x000fe20000400000 */
[----:B------:R-:W-:Y:S01]  /*5d50*/  @!P2 FMUL R50, R50, 16777216 ;  /* 0x4b8000003232a820 */ /* 0x000fe20000400000 */
[----:B------:R-:W-:Y:S01]  /*5d60*/  @!P2 FMUL R51, R51, 16777216 ;  /* 0x4b8000003333a820 */ /* 0x000fe20000400000 */
[C---:B------:R-:W-:Y:S01]  /*5d70*/  FMUL R156, R69.reuse, R4 ;  /* 0x00000004459c7220 */ /* 0x040fe20000400000 */
[C---:B------:R-:W-:Y:S01]  /*5d80*/  FMUL R154, R69.reuse, R8 ;  /* 0x00000008459a7220 */ /* 0x040fe20000400000 */
[C---:B------:R-:W-:Y:S01]  /*5d90*/  FMUL R17, R69.reuse, R17 ;  /* 0x0000001145117220 */ /* 0x040fe20000400000 */
[C---:B------:R-:W-:Y:S01]  /*5da0*/  FMUL R20, R69.reuse, R36 ;  /* 0x0000002445147220 */ /* 0x040fe20000400000 */
[----:B------:R-:W-:Y:S01]  /*5db0*/  FMUL R37, R69, R37 ;  /* 0x0000002545257220 */ /* 0x000fe20000400000 */
[----:B------:R-:W-:Y:S01]  /*5dc0*/  F2FP.BF16.F32.PACK_AB R148, R21, R148 ;  /* 0x000000941594723e */ /* 0x000fe200000010ff */
[----:B------:R-:W-:-:S02]  /*5dd0*/  IMAD R39, R161, 0x50, RZ ;  /* 0x00000050a1277824 */ /* 0x000fc400078e02ff */
[----:B------:R-:W-:Y:S01]  /*5de0*/  @!P2 FMUL R62, R62, 16777216 ;  /* 0x4b8000003e3ea820 */ /* 0x000fe20000400000 */
[----:B------:R-:W-:Y:S01]  /*5df0*/  @!P2 FMUL R63, R63, 16777216 ;  /* 0x4b8000003f3fa820 */ /* 0x000fe20000400000 */
[C---:B------:R-:W-:Y:S01]  /*5e00*/  FMUL R8, R69.reuse, R11 ;  /* 0x0000000b45087220 */ /* 0x040fe20000400000 */
[C---:B------:R-:W-:Y:S01]  /*5e10*/  FMUL R144, R69.reuse, R28 ;  /* 0x0000001c45907220 */ /* 0x040fe20000400000 */
[C---:B------:R-:W-:Y:S01]  /*5e20*/  FMUL R42, R69.reuse, R42 ;  /* 0x0000002a452a7220 */ /* 0x040fe20000400000 */
[----:B------:R-:W-:Y:S01]  /*5e30*/  FMUL R43, R69, R43 ;  /* 0x0000002b452b7220 */ /* 0x000fe20000400000 */
[----:B------:R-:W-:Y:S01]  /*5e40*/  FSEL R4, R68, -INF , P1 ;  /* 0xff80000044047808 */ /* 0x000fe20000800000 */
[----:B------:R-:W-:Y:S01]  /*5e50*/  @P0 FMUL R5, R5, 0.25 ;  /* 0x3e80000005050820 */ /* 0x000fe20000400000 */
[----:B------:R-:W-:Y:S01]  /*5e60*/  F2FP.BF16.F32.PACK_AB R21, R35, R34 ;  /* 0x000000222315723e */ /* 0x000fe200000010ff */
        /* <DEDUP_REMOVED lines=16> */
[C---:B------:R-:W-:Y:S01]  /*5f70*/  FMUL R11, R69.reuse, R54 ;  /* 0x00000036450b7220 */ /* 0x040fe20000400000 */
[----:B------:R-:W-:Y:S01]  /*5f80*/  FMUL R28, R69, R55 ;  /* 0x00000037451c7220 */ /* 0x000fe20000400000 */
[----:B------:R-:W-:Y:S01]  /*5f90*/  IADD3 R34, P1, PT, R33, R2, RZ ;  /* 0x0000000221227210 */ /* 0x000fe20007f3e0ff */
[----:B------:R-:W-:Y:S01]  /*5fa0*/  @!P2 FMUL R52, R52, 16777216 ;  /* 0x4b8000003434a820 */ /* 0x000fe20000400000 */
[----:B------:R-:W-:Y:S01]  /*5fb0*/  @!P2 FMUL R53, R53, 16777216 ;  /* 0x4b8000003535a820 */ /* 0x000fe20000400000 */
[C---:B------:R-:W-:Y:S01]  /*5fc0*/  FMUL R155, R69.reuse, R6 ;  /* 0x00000006459b7220 */ /* 0x040fe20000400000 */
[C---:B------:R-:W-:Y:S01]  /*5fd0*/  FMUL R13, R69.reuse, R13 ;  /* 0x0000000d450d7220 */ /* 0x040fe20000400000 */
[----:B------:R-:W-:Y:S01]  /*5fe0*/  FMUL R14, R69, R23 ;  /* 0x00000017450e7220 */ /* 0x000fe20000400000 */
[----:B------:R-:W-:Y:S01]  /*5ff0*/  F2FP.BF16.F32.PACK_AB R145, R16, R145 ;  /* 0x000000911091723e */ /* 0x000fe200000010ff */
[----:B------:R-:W-:Y:S01]  /*6000*/  IMAD R35, R161, 0xc, RZ ;  /* 0x0000000ca1237824 */ /* 0x000fe200078e02ff */
[----:B------:R-:W-:Y:S01]  /*6010*/  IADD3 R24, P0, PT, R24, R2, RZ ;  /* 0x0000000218187210 */ /* 0x000fe20007f1e0ff */
[----:B------:R-:W-:Y:S01]  /*6020*/  FMUL R6, R69, R7 ;  /* 0x0000000745067220 */ /* 0x000fe20000400000 */
[----:B------:R-:W-:Y:S01]  /*6030*/  LEA.HI.X.SX32 R33, R33, R3, 0x1, P3 ;  /* 0x0000000321217211 */ /* 0x000fe200018f0eff */
[C---:B------:R-:W-:Y:S01]  /*6040*/  FMUL R29, R69.reuse, R29 ;  /* 0x0000001d451d7220 */ /* 0x040fe20000400000 */
[C---:B------:R-:W-:Y:S01]  /*6050*/  FMUL R23, R69.reuse, R30 ;  /* 0x0000001e45177220 */ /* 0x040fe20000400000 */
[C---:B------:R-:W-:Y:S01]  /*6060*/  FMUL R50, R69.reuse, R50 ;  /* 0x0000003245327220 */ /* 0x040fe20000400000 */
[----:B------:R-:W-:Y:S01]  /*6070*/  FMUL R51, R69, R51 ;  /* 0x0000003345337220 */ /* 0x000fe20000400000 */
[----:B------:R-:W-:Y:S01]  /*6080*/  F2FP.BF16.F32.PACK_AB R16, R45, R44 ;  /* 0x0000002c2d10723e */ /* 0x000fe200000010ff */
[----:B------:R-:W-:Y:S01]  /*6090*/  IMAD R47, R161, 0x28, RZ ;  /* 0x00000028a12f7824 */ /* 0x000fe200078e02ff */
[----:B------:R-:W-:Y:S01]  /*60a0*/  F2FP.BF16.F32.PACK_AB R15, R26, R15 ;  /* 0x0000000f1a0f723e */ /* 0x000fe200000010ff */
[----:B------:R-:W-:Y:S01]  /*60b0*/  FMUL R7, R69, R62 ;  /* 0x0000003e45077220 */ /* 0x000fe20000400000 */
[----:B------:R-:W-:Y:S01]  /*60c0*/  LEA R27, R161, R161, 0x1 ;  /* 0x000000a1a11b7211 */ /* 0x000fe200078e08ff */
[----:B------:R-:W-:Y:S01]  /*60d0*/  FMUL R30, R69, R63 ;  /* 0x0000003f451e7220 */ /* 0x000fe20000400000 */
[----:B------:R-:W-:Y:S01]  /*60e0*/  IADD3 R38, P3, PT, R31, R2, RZ ;  /* 0x000000021f267210 */ /* 0x000fe20007f7e0ff */
[----:B------:R-:W-:Y:S01]  /*60f0*/  IMAD R45, R161, 0xa, RZ ;  /* 0x0000000aa12d7824 */ /* 0x000fe200078e02ff */
[----:B------:R-:W-:Y:S01]  /*6100*/  F2FP.BF16.F32.PACK_AB R150, R17, R150 ;  /* 0x000000961196723e */ /* 0x000fe200000010ff */
[----:B------:R-:W-:Y:S01]  /*6110*/  @!P2 FMUL R9, R9, 16777216 ;  /* 0x4b8000000909a820 */ /* 0x000fe20000400000 */
[----:B------:R-:W-:Y:S01]  /*6120*/  F2FP.BF16.F32.PACK_AB R20, R37, R20 ;  /* 0x000000142514723e */ /* 0x000fe200000010ff */
[----:B------:R-:W-:Y:S01]  /*6130*/  IMAD R37, R161, 0x48, RZ ;  /* 0x00000048a1257824 */ /* 0x000fe200078e02ff */
[----:B------:R-:W-:Y:S01]  /*6140*/  IADD3 R26, P4, PT, R39, R2, RZ ;  /* 0x00000002271a7210 */ /* 0x000fe20007f9e0ff */
[----:B------:R-:W-:Y:S01]  /*6150*/  FMUL R52, R69, R52 ;  /* 0x0000003445347220 */ /* 0x000fe20000400000 */
[----:B------:R-:W-:Y:S01]  /*6160*/  F2FP.BF16.F32.PACK_AB R17, R43, R42 ;  /* 0x0000002a2b11723e */ /* 0x000fe200000010ff */
[----:B------:R-:W-:Y:S01]  /*6170*/  FMUL R53, R69, R53 ;  /* 0x0000003545357220 */ /* 0x000fe20000400000 */
[----:B------:R-:W-:Y:S01]  /*6180*/  F2FP.BF16.F32.PACK_AB R11, R28, R11 ;  /* 0x0000000b1c0b723e */ /* 0x000fe200000010ff */
[----:B------:R-:W-:Y:S01]  /*6190*/  IMAD R43, R161, 0x14, RZ ;  /* 0x00000014a12b7824 */ /* 0x000fe200078e02ff */
[-C--:B------:R-:W-:Y:S01]  /*61a0*/  LEA.HI.X.SX32 R25, R25, R3.reuse, 0x1, P0 ;  /* 0x0000000319197211 */ /* 0x080fe200000f0eff */
[----:B------:R-:W-:Y:S01]  /*61b0*/  @!P2 FMUL R58, R58, 16777216 ;  /* 0x4b8000003a3aa820 */ /* 0x000fe20000400000 */
[----:B------:R-:W-:Y:S01]  /*61c0*/  @!P2 FMUL R59, R59, 16777216 ;  /* 0x4b8000003b3ba820 */ /* 0x000fe20000400000 */
[----:B------:R-:W-:Y:S01]  /*61d0*/  F2FP.BF16.F32.PACK_AB R152, R13, R152 ;  /* 0x000000980d98723e */ /* 0x000fe200000010ff */
[----:B------:R-:W-:Y:S01]  /*61e0*/  IMAD R28, R161, 0x70, RZ ;  /* 0x00000070a11c7824 */ /* 0x000fe200078e02ff */
[----:B------:R-:W-:Y:S01]  /*61f0*/  IADD3 R36, P0, PT, R35, R2, RZ ;  /* 0x0000000223247210 */ /* 0x000fe20007f1e0ff */
[----:B------:R-:W-:Y:S01]  /*6200*/  @!P2 FMUL R64, R64, 16777216 ;  /* 0x4b8000004040a820 */ /* 0x000fe20000400000 */
[-C--:B------:R-:W-:Y:S01]  /*6210*/  LEA.HI.X.SX32 R39, R27, R3.reuse, 0x1, P3 ;  /* 0x000000031b277211 */ /* 0x080fe200018f0eff */
[----:B------:R-:W-:Y:S01]  /*6220*/  @!P2 FMUL R65, R65, 16777216 ;  /* 0x4b8000004141a820 */ /* 0x000fe20000400000 */
[----:B------:R-:W-:Y:S01]  /*6230*/  F2FP.BF16.F32.PACK_AB R144, R29, R144 ;  /* 0x000000901d90723e */ /* 0x000fe200000010ff */
[----:B------:R-:W-:Y:S01]  /*6240*/  @!P2 FMUL R5, R5, 16777216 ;  /* 0x4b8000000505a820 */ /* 0x000fe20000400000 */
[----:B------:R-:W-:Y:S01]  /*6250*/  F2FP.BF16.F32.PACK_AB R13, R51, R50 ;  /* 0x00000032330d723e */ /* 0x000fe200000010ff */
[----:B------:R-:W-:Y:S01]  /*6260*/  @!P2 FMUL R40, R40, 16777216 ;  /* 0x4b8000002828a820 */ /* 0x000fe20000400000 */
[----:B------:R-:W-:Y:S01]  /*6270*/  LEA.HI.X.SX32 R27, R47, R3, 0x1, P4 ;  /* 0x000000032f1b7211 */ /* 0x000fe200020f0eff */
[----:B------:R-:W-:Y:S01]  /*6280*/  @!P2 FMUL R41, R41, 16777216 ;  /* 0x4b8000002929a820 */ /* 0x000fe20000400000 */
        /* <DEDUP_REMOVED lines=8> */
[----:B------:R-:W-:Y:S01]  /*6310*/  F2FP.BF16.F32.PACK_AB R7, R30, R7 ;  /* 0x000000071e07723e */ /* 0x000fe200000010ff */
[C---:B------:R-:W-:Y:S01]  /*6320*/  IMAD R51, R161.reuse, 0x1c, RZ ;  /* 0x0000001ca1337824 */ /* 0x040fe200078e02ff */
[----:B------:R-:W-:Y:S01]  /*6330*/  LEA R29, R161, R161, 0x2 ;  /* 0x000000a1a11d7211 */ /* 0x000fe200078e10ff */
[----:B------:R-:W-:Y:S01]  /*6340*/  FMUL R9, R69, R9 ;  /* 0x0000000945097220 */ /* 0x000fe20000400000 */
[----:B------:R-:W-:Y:S01]  /*6350*/  IADD3 R46, P4, PT, R45, R2, RZ ;  /* 0x000000022d2e7210 */ /* 0x000fe20007f9e0ff */
[C---:B------:R-:W-:Y:S01]  /*6360*/  FMUL R58, R69.reuse, R58 ;  /* 0x0000003a453a7220 */ /* 0x040fe20000400000 */
[----:B------:R-:W-:Y:S01]  /*6370*/  F2FP.BF16.F32.PACK_AB R149, R12, R149 ;  /* 0x000000950c95723e */ /* 0x000fe200000010ff */
[----:B------:R-:W-:Y:S01]  /*6380*/  FMUL R59, R69, R59 ;  /* 0x0000003b453b7220 */ /* 0x000fe20000400000 */
[----:B------:R-:W-:Y:S01]  /*6390*/  IADD3 R30, P2, PT, R37, R2, RZ ;  /* 0x00000002251e7210 */ /* 0x000fe20007f5e0ff */
[----:B------:R-:W-:Y:S01]  /*63a0*/  IMAD R54, R161, 0x38, RZ ;  /* 0x00000038a1367824 */ /* 0x000fe200078e02ff */
[----:B------:R-:W-:Y:S01]  /*63b0*/  F2FP.BF16.F32.PACK_AB R12, R53, R52 ;  /* 0x00000034350c723e */ /* 0x000fe200000010ff */
[----:B------:R-:W-:Y:S01]  /*63c0*/  FMUL R64, R69, R64 ;  /* 0x0000004045407220 */ /* 0x000fe20000400000 */
[----:B------:R-:W-:Y:S01]  /*63d0*/  LEA.HI.X.SX32 R37, R31, R3, 0x1, P0 ;  /* 0x000000031f257211 */ /* 0x000fe200000f0eff */
[----:B------:R-:W-:Y:S01]  /*63e0*/  FMUL R65, R69, R65 ;  /* 0x0000004145417220 */ /* 0x000fe20000400000 */
[-C--:B------:R-:W-:Y:S01]  /*63f0*/  IADD3 R44, P3, PT, R43, R2.reuse, RZ ;  /* 0x000000022b2c7210 */ /* 0x080fe20007f7e0ff */
[----:B------:R-:W-:Y:S01]  /*6400*/  IMAD R53, R161, 0xe, RZ ;  /* 0x0000000ea1357824 */ /* 0x000fe200078e02ff */
[----:B------:R-:W-:Y:S01]  /*6410*/  IADD3 R28, P6, PT, R28, R2, RZ ;  /* 0x000000021c1c7210 */ /* 0x000fe20007fde0ff */
[----:B------:R-:W-:Y:S01]  /*6420*/  FMUL R40, R69, R40 ;  /* 0x0000002845287220 */ /* 0x000fe20000400000 */
[-C--:B------:R-:W-:Y:S01]  /*6430*/  IADD3 R42, P0, PT, R47, R2.reuse, RZ ;  /* 0x000000022f2a7210 */ /* 0x080fe20007f1e0ff */
[----:B------:R-:W-:Y:S01]  /*6440*/  FMUL R41, R69, R41 ;  /* 0x0000002945297220 */ /* 0x000fe20000400000 */
[----:B------:R-:W-:Y:S01]  /*6450*/  LEA.HI.X.SX32 R47, R29, R3, 0x1, P4 ;  /* 0x000000031d2f7211 */ /* 0x000fe200020f0eff */
[----:B------:R-:W-:Y:S01]  /*6460*/  IMAD R62, R161, 0x24, RZ ;  /* 0x00000024a13e7824 */ /* 0x000fe200078e02ff */
[----:B------:R-:W-:Y:S01]  /*6470*/  IADD3 R52, P4, PT, R51, R2, RZ ;  /* 0x0000000233347210 */ /* 0x000fe20007f9e0ff */
[----:B------:R-:W-:Y:S01]  /*6480*/  FMUL R60, R69, R60 ;  /* 0x0000003c453c7220 */ /* 0x000fe20000400000 */
[----:B------:R-:W-:Y:S01]  /*6490*/  F2FP.BF16.F32.PACK_AB R154, R9, R154 ;  /* 0x0000009a099a723e */ /* 0x000fe200000010ff */
[----:B------:R-:W-:Y:S01]  /*64a0*/  FMUL R61, R69, R61 ;  /* 0x0000003d453d7220 */ /* 0x000fe20000400000 */
[----:B------:R-:W-:Y:S01]  /*64b0*/  LEA.HI.X.SX32 R45, R45, R3, 0x1, P3 ;  /* 0x000000032d2d7211 */ /* 0x000fe200018f0eff */
[----:B------:R-:W-:Y:S01]  /*64c0*/  IMAD R55, R161, 0x7, RZ ;  /* 0x00000007a1377824 */ /* 0x000fe200078e02ff */
[----:B------:R-:W-:Y:S01]  /*64d0*/  F2FP.BF16.F32.PACK_AB R155, R6, R155 ;  /* 0x0000009b069b723e */ /* 0x000fe200000010ff */
[----:B------:R-:W-:Y:S01]  /*64e0*/  FMUL R48, R69, R48 ;  /* 0x0000003045307220 */ /* 0x000fe20000400000 */
[----:B------:R-:W-:Y:S01]  /*64f0*/  F2FP.BF16.F32.PACK_AB R9, R59, R58 ;  /* 0x0000003a3b09723e */ /* 0x000fe200000010ff */
[----:B------:R-:W-:Y:S01]  /*6500*/  IMAD R59, R161, 0x12, RZ ;  /* 0x00000012a13b7824 */ /* 0x000fe200078e02ff */
[C---:B------:R-:W-:Y:S01]  /*6510*/  IADD3 R50, P3, PT, R54.reuse, R2, RZ ;  /* 0x0000000236327210 */ /* 0x040fe20007f7e0ff */
[C---:B------:R-:W-:Y:S01]  /*6520*/  FMUL R49, R69.reuse, R49 ;  /* 0x0000003145317220 */ /* 0x040fe20000400000 */
[----:B------:R-:W-:Y:S01]  /*6530*/  LEA.HI.X.SX32 R29, R54, R3, 0x1, P6 ;  /* 0x00000003361d7211 */ /* 0x000fe200030f0eff */
[C---:B------:R-:W-:Y:S01]  /*6540*/  FMUL R5, R69.reuse, R5 ;  /* 0x0000000545057220 */ /* 0x040fe20000400000 */
[----:B------:R-:W-:Y:S01]  /*6550*/  F2FP.BF16.F32.PACK_AB R23, R18, R23 ;  /* 0x000000171217723e */ /* 0x000fe200000010ff */
[----:B------:R-:W-:Y:S01]  /*6560*/  FMUL R66, R69, R66 ;  /* 0x0000004245427220 */ /* 0x000fe20000400000 */
[----:B------:R-:W-:Y:S01]  /*6570*/  F2FP.BF16.F32.PACK_AB R6, R65, R64 ;  /* 0x000000404106723e */ /* 0x000fe200000010ff */
[----:B------:R-:W-:Y:S01]  /*6580*/  IMAD R64, R161, 0x44, RZ ;  /* 0x00000044a1407824 */ /* 0x000fe200078e02ff */
[----:B------:R-:W-:Y:S01]  /*6590*/  IADD3 R54, P6, PT, R53, R2, RZ ;  /* 0x0000000235367210 */ /* 0x000fe20007fde0ff */
[----:B------:R-:W-:Y:S01]  /*65a0*/  FMUL R67, R69, R67 ;  /* 0x0000004345437220 */ /* 0x000fe20000400000 */
[----:B------:R-:W-:Y:S01]  /*65b0*/  F2FP.BF16.F32.PACK_AB R18, R41, R40 ;  /* 0x000000282912723e */ /* 0x000fe200000010ff */
[----:B------:R-:W-:Y:S01]  /*65c0*/  IMAD R41, R161, 0x2c, RZ ;  /* 0x0000002ca1297824 */ /* 0x000fe200078e02ff */
[----:B------:R-:W-:Y:S01]  /*65d0*/  LEA.HI.X.SX32 R53, R53, R3, 0x1, P4 ;  /* 0x0000000335357211 */ /* 0x000fe200020f0eff */
[----:B------:R-:W-:Y:S01]  /*65e0*/  IMAD R65, R161, 0x16, RZ ;  /* 0x00000016a1417824 */ /* 0x000fe200078e02ff */
[----:B------:R-:W-:Y:S01]  /*65f0*/  IADD3 R58, P4, PT, R62, R2, RZ ;  /* 0x000000023e3a7210 */ /* 0x000fe20007f9e0ff */
[C---:B------:R-:W-:Y:S01]  /*6600*/  FMUL R56, R69.reuse, R56 ;  /* 0x0000003845387220 */ /* 0x040fe20000400000 */
[----:B------:R-:W-:Y:S01]  /*6610*/  F2FP.BF16.F32.PACK_AB R153, R8, R153 ;  /* 0x000000990899723e */ /* 0x000fe200000010ff */
[----:B------:R-:W-:Y:S01]  /*6620*/  FMUL R57, R69, R57 ;  /* 0x0000003945397220 */ /* 0x000fe20000400000 */
[----:B------:R-:W-:Y:S01]  /*6630*/  F2FP.BF16.F32.PACK_AB R8, R61, R60 ;  /* 0x0000003c3d08723e */ /* 0x000fe200000010ff */
[----:B------:R-:W-:Y:S01]  /*6640*/  IMAD R40, R161, 0x58, RZ ;  /* 0x00000058a1287824 */ /* 0x000fe200078e02ff */
[----:B------:R-:W-:Y:S01]  /*6650*/  LEA.HI.X.SX32 R55, R55, R3, 0x1, P6 ;  /* 0x0000000337377211 */ /* 0x000fe200030f0eff */
[C---:B------:R-:W-:Y:S01]  /*6660*/  IMAD R73, R161.reuse, 0xd, RZ ;  /* 0x0000000da1497824 */ /* 0x040fe200078e02ff */
[----:B------:R-:W-:Y:S01]  /*6670*/  F2FP.BF16.F32.PACK_AB R147, R14, R147 ;  /* 0x000000930e93723e */ /* 0x000fe200000010ff */
[C---:B------:R-:W-:Y:S01]  /*6680*/  IMAD R68, R161.reuse, 0x4c, RZ ;  /* 0x0000004ca1447824 */ /* 0x040fe200078e02ff */
[C---:B------:R-:W-:Y:S01]  /*6690*/  LEA R61, R161.reuse, R161, 0x3 ;  /* 0x000000a1a13d7211 */ /* 0x040fe200078e18ff */
[----:B------:R-:W-:Y:S01]  /*66a0*/  IMAD R63, R161, 0x22, RZ ;  /* 0x00000022a13f7824 */ /* 0x000fe200078e02ff */
[----:B------:R-:W-:Y:S01]  /*66b0*/  IADD3 R60, P6, PT, R59, R2, RZ ;  /* 0x000000023b3c7210 */ /* 0x000fe20007fde0ff */
[C---:B------:R-:W-:Y:S01]  /*66c0*/  IMAD R69, R161.reuse, 0x26, RZ ;  /* 0x00000026a1457824 */ /* 0x040fe200078e02ff */
[-C--:B------:R-:W-:Y:S01]  /*66d0*/  LEA.HI.X.SX32 R31, R62, R3.reuse, 0x1, P2 ;  /* 0x000000033e1f7211 */ /* 0x080fe200010f0eff */
[----:B------:R-:W-:Y:S01]  /*66e0*/  IMAD R97, R161, 0x3e, RZ ;  /* 0x0000003ea1617824 */ /* 0x000fe200078e02ff */
[----:B------:R-:W-:Y:S01]  /*66f0*/  F2FP.BF16.F32.PACK_AB R14, R49, R48 ;  /* 0x00000030310e723e */ /* 0x000fe200000010ff */
[C---:B------:R-:W-:Y:S01]  /*6700*/  IMAD R49, R161.reuse, 0x34, RZ ;  /* 0x00000034a1317824 */ /* 0x040fe200078e02ff */
[----:B------:R-:W-:Y:S01]  /*6710*/  IADD3 R62, P2, PT, R64, R2, RZ ;  /* 0x00000002403e7210 */ /* 0x000fe20007f5e0ff */
[----:B------:R-:W-:Y:S01]  /*6720*/  IMAD R48, R161, 0x68, RZ ;  /* 0x00000068a1307824 */ /* 0x000fe200078e02ff */
[-C--:B------:R-:W-:Y:S01]  /*6730*/  LEA.HI.X.SX32 R59, R59, R3.reuse, 0x1, P4 ;  /* 0x000000033b3b7211 */ /* 0x080fe200020f0eff */
[----:B------:R-:W-:Y:S01]  /*6740*/  IMAD R96, R161, 0x7c, RZ ;  /* 0x0000007ca1607824 */ /* 0x000fe200078e02ff */
[----:B------:R-:W-:Y:S01]  /*6750*/  F2FP.BF16.F32.PACK_AB R156, R5, R156 ;  /* 0x0000009c059c723e */ /* 0x000fe200000010ff */
[----:B------:R-:W-:Y:S01]  /*6760*/  IMAD R100, R161, 0x42, RZ ;  /* 0x00000042a1647824 */ /* 0x000fe200078e02ff */
[----:B------:R-:W-:Y:S01]  /*6770*/  IADD3 R64, P4, PT, R41, R2, RZ ;  /* 0x0000000229407210 */ /* 0x000fe20007f9e0ff */
[----:B------:R-:W-:Y:S01]  /*6780*/  IMAD R104, R161, 0x46, RZ ;  /* 0x00000046a1687824 */ /* 0x000fe200078e02ff */
[----:B------:R-:W-:Y:S01]  /*6790*/  F2FP.BF16.F32.PACK_AB R5, R67, R66 ;  /* 0x000000424305723e */ /* 0x000fe200000010ff */
[----:B------:R-:W-:Y:S01]  /*67a0*/  IMAD R67, R161, 0xb, RZ ;  /* 0x0000000ba1437824 */ /* 0x000fe200078e02ff */
[----:B------:R-:W-:Y:S01]  /*67b0*/  LEA.HI.X.SX32 R61, R61, R3, 0x1, P6 ;  /* 0x000000033d3d7211 */ /* 0x000fe200030f0eff */
[C---:B------:R-:W-:Y:S01]  /*67c0*/  IMAD R107, R161.reuse, 0x1d, RZ ;  /* 0x0000001da16b7824 */ /* 0x040fe200078e02ff */
[----:B------:R-:W-:Y:S01]  /*67d0*/  F2FP.BF16.F32.PACK_AB R151, R10, R151 ;  /* 0x000000970a97723e */ /* 0x000fe200000010ff */
[----:B------:R-:W-:Y:S01]  /*67e0*/  IMAD R109, R161, 0x25, RZ ;  /* 0x00000025a16d7824 */ /* 0x000fe200078e02ff */
[----:B------:R-:W-:Y:S01]  /*67f0*/  IADD3 R66, P6, PT, R65, R2, RZ ;  /* 0x0000000241427210 */ /* 0x000fe20007fde0ff */
[----:B------:R-:W-:Y:S01]  /*6800*/  IMAD R112, R161, 0x4e, RZ ;  /* 0x0000004ea1707824 */ /* 0x000fe200078e02ff */
[----:B------:R-:W-:Y:S01]  /*6810*/  F2FP.BF16.F32.PACK_AB R10, R57, R56 ;  /* 0x00000038390a723e */ /* 0x000fe200000010ff */
        /* <DEDUP_REMOVED lines=26> */
[----:B------:R-:W-:Y:S01]  /*69c0*/  FFMA R4, R4, 0.69314718246459960938, R117 ;  /* 0x3f31721804047823 */ /* 0x000fe20000000075 */
        /* <DEDUP_REMOVED lines=29> */
[----:B------:R1:W-:Y:S01]  /*6ba0*/  STG.E.U16 desc[UR28][R2.64], R156 ;  /* 0x0000009c02007986 */ /* 0x0003e2000c10151c */
[----:B------:R-:W-:Y:S01]  /*6bb0*/  LEA.HI.X.SX32 R75, R75, R3, 0x1, P0 ;  /* 0x000000034b4b7211 */ /* 0x000fe200000f0eff */
[----:B------:R-:W2:Y:S01]  /*6bc0*/  LDCU UR4, c[0x0][0x3ec] ;  /* 0x00007d80ff0477ac */ /* 0x000ea20008000800 */
[----:B------:R-:W-:-:S02]  /*6bd0*/  IADD3 R94, P0, PT, R81, R2, RZ ;  /* 0x00000002515e7210 */ /* 0x000fc40007f1e0ff */
[-C--:B------:R-:W-:Y:S02]  /*6be0*/  LEA.HI.X.SX32 R81, R81, R3.reuse, 0x1, P3 ;  /* 0x0000000351517211 */ /* 0x080fe400018f0eff */
[-C--:B------:R-:W-:Y:S02]  /*6bf0*/  IADD3 R98, P3, PT, R85, R2.reuse, RZ ;  /* 0x0000000255627210 */ /* 0x080fe40007f7e0ff */
[-C--:B------:R-:W-:Y:S02]  /*6c00*/  LEA.HI.X.SX32 R83, R83, R3.reuse, 0x1, P4 ;  /* 0x0000000353537211 */ /* 0x080fe400020f0eff */
[----:B------:R-:W-:Y:S02]  /*6c10*/  LEA.HI.X.SX32 R85, R85, R3, 0x1, P6 ;  /* 0x0000000355557211 */ /* 0x000fe400030f0eff */
[-C--:B------:R-:W-:Y:S02]  /*6c20*/  IADD3 R88, P4, PT, R88, R2.reuse, RZ ;  /* 0x0000000258587210 */ /* 0x080fe40007f9e0ff */
[----:B------:R-:W-:-:S02]  /*6c30*/  IADD3 R102, P6, PT, R89, R2, RZ ;  /* 0x0000000259667210 */ /* 0x000fc40007fde0ff */
[-C--:B------:R-:W-:Y:S02]  /*6c40*/  LEA.HI.X.SX32 R87, R87, R3.reuse, 0x1, P2 ;  /* 0x0000000357577211 */ /* 0x080fe400010f0eff */
[-C--:B------:R-:W-:Y:S01]  /*6c50*/  IADD3 R92, P2, PT, R92, R2.reuse, RZ ;  /* 0x000000025c5c7210 */ /* 0x080fe20007f5e0ff */
[----:B--2---:R-:W-:Y:S01]  /*6c60*/  UIMAD UR4, UR8, UR4, URZ ;  /* 0x00000004080472a4 */ /* 0x004fe2000f8e02ff */
[-C--:B------:R-:W-:Y:S02]  /*6c70*/  LEA.HI.X.SX32 R89, R89, R3.reuse, 0x1, P4 ;  /* 0x0000000359597211 */ /* 0x080fe400020f0eff */
[----:B------:R-:W-:Y:S01]  /*6c80*/  LEA.HI.X.SX32 R103, R103, R3, 0x1, P6 ;  /* 0x0000000367677211 */ /* 0x000fe200030f0eff */
[----:B------:R-:W-:Y:S01]  /*6c90*/  USHF.L.U32 UR6, UR4, 0x2, URZ ;  /* 0x0000000204067899 */ /* 0x000fe200080006ff */
[-C--:B------:R-:W-:Y:S01]  /*6ca0*/  IADD3 R106, P4, PT, R93, R2.reuse, RZ ;  /* 0x000000025d6a7210 */ /* 0x080fe20007f9e0ff */
[----:B------:R-:W-:Y:S01]  /*6cb0*/  UIMAD.WIDE UR4, UR4, 0x4, URZ ;  /* 0x00000004040478a5 */ /* 0x000fe2000f8e02ff */
[----:B------:R-:W-:-:S02]  /*6cc0*/  IADD3 R108, P6, PT, R108, R2, RZ ;  /* 0x000000026c6c7210 */ /* 0x000fc40007fde0ff */
[-C--:B------:R-:W-:Y:S02]  /*6cd0*/  LEA.HI.X.SX32 R91, R91, R3.reuse, 0x1, P1 ;  /* 0x000000035b5b7211 */ /* 0x080fe400008f0eff */
[-C--:B------:R-:W-:Y:S02]  /*6ce0*/  LEA.HI.X.SX32 R95, R95, R3.reuse, 0x1, P0 ;  /* 0x000000035f5f7211 */ /* 0x080fe400000f0eff */
[-C--:B------:R-:W-:Y:S02]  /*6cf0*/  LEA.HI.X.SX32 R99, R99, R3.reuse, 0x1, P3 ;  /* 0x0000000363637211 */ /* 0x080fe400018f0eff */
[----:B------:R-:W-:Y:S02]  /*6d00*/  LEA.HI.X.SX32 R93, R93, R3, 0x1, P2 ;  /* 0x000000035d5d7211 */ /* 0x000fe400010f0eff */
[-C--:B------:R-:W-:Y:S02]  /*6d10*/  IADD3 R96, P1, PT, R96, R2.reuse, RZ ;  /* 0x0000000260607210 */ /* 0x080fe40007f3e0ff */
[----:B------:R-:W-:-:S02]  /*6d20*/  IADD3 R100, P0, PT, R100, R2, RZ ;  /* 0x0000000264647210 */ /* 0x000fc40007f1e0ff */
[-C--:B------:R-:W-:Y:S02]  /*6d30*/  IADD3 R104, P3, PT, R104, R2.reuse, RZ ;  /* 0x0000000268687210 */ /* 0x080fe40007f7e0ff */
[-C--:B------:R-:W-:Y:S02]  /*6d40*/  IADD3 R110, P2, PT, R97, R2.reuse, RZ ;  /* 0x00000002616e7210 */ /* 0x080fe40007f5e0ff */
[-C--:B------:R-:W-:Y:S02]  /*6d50*/  LEA.HI.X.SX32 R107, R107, R3.reuse, 0x1, P4 ;  /* 0x000000036b6b7211 */ /* 0x080fe400020f0eff */
[-C--:B------:R-:W-:Y:S02]  /*6d60*/  LEA.HI.X.SX32 R109, R109, R3.reuse, 0x1, P6 ;  /* 0x000000036d6d7211 */ /* 0x080fe400030f0eff */
[-C--:B------:R-:W-:Y:S02]  /*6d70*/  IADD3 R112, P4, PT, R112, R2.reuse, RZ ;  /* 0x0000000270707210 */ /* 0x080fe40007f9e0ff */
[----:B------:R-:W-:Y:S01]  /*6d80*/  IADD3 R122, P6, PT, R163, R2, RZ ;  /* 0x00000002a37a7210 */ /* 0x000fe20007fde0ff */
[----:B------:R-:W-:Y:S01]  /*6d90*/  IMAD R163, R161, 0x7e, RZ ;  /* 0x0000007ea1a37824 */ /* 0x000fe200078e02ff */
[----:B------:R-:W-:-:S02]  /*6da0*/  LEA.HI.X.SX32 R97, R97, R3, 0x1, P1 ;  /* 0x0000000361617211 */ /* 0x000fc400008f0eff */
[-C--:B------:R-:W-:Y:S02]  /*6db0*/  LEA.HI.X.SX32 R111, R111, R3.reuse, 0x1, P2 ;  /* 0x000000036f6f7211 */ /* 0x080fe400010f0eff */
[-C--:B------:R-:W-:Y:S02]  /*6dc0*/  LEA.HI.X.SX32 R101, R101, R3.reuse, 0x1, P0 ;  /* 0x0000000365657211 */ /* 0x080fe400000f0eff */
[----:B------:R-:W-:Y:S02]  /*6dd0*/  LEA.HI.X.SX32 R105, R105, R3, 0x1, P3 ;  /* 0x0000000369697211 */ /* 0x000fe400018f0eff */
[-C--:B------:R-:W-:Y:S02]  /*6de0*/  IADD3 R114, P1, PT, R114, R2.reuse, RZ ;  /* 0x0000000272727210 */ /* 0x080fe40007f3e0ff */
[-C--:B------:R-:W-:Y:S02]  /*6df0*/  IADD3 R116, P2, PT, R116, R2.reuse, RZ ;  /* 0x0000000274747210 */ /* 0x080fe40007f5e0ff */
[----:B------:R-:W-:-:S02]  /*6e00*/  IADD3 R118, P0, PT, R118, R2, RZ ;  /* 0x0000000276767210 */ /* 0x000fc40007f1e0ff */
[-C--:B------:R-:W-:Y:S02]  /*6e10*/  IADD3 R120, P3, PT, R165, R2.reuse, RZ ;  /* 0x00000002a5787210 */ /* 0x080fe40007f7e0ff */
[-C--:B------:R-:W-:Y:S02]  /*6e20*/  LEA.HI.X.SX32 R113, R113, R3.reuse, 0x1, P4 ;  /* 0x0000000371717211 */ /* 0x080fe400020f0eff */
[----:B------:R-:W-:Y:S02]  /*6e30*/  LEA.HI.X.SX32 R123, R123, R3, 0x1, P6 ;  /* 0x000000037b7b7211 */ /* 0x000fe400030f0eff */
[-C--:B------:R-:W-:Y:S02]  /*6e40*/  IADD3 R124, P4, PT, R159, R2.reuse, RZ ;  /* 0x000000029f7c7210 */ /* 0x080fe40007f9e0ff */
[----:B------:R-:W-:Y:S02]  /*6e50*/  IADD3 R134, P6, PT, R137, R2, RZ ;  /* 0x0000000289867210 */ /* 0x000fe40007fde0ff */
[----:B------:R-:W-:-:S02]  /*6e60*/  SHF.L.U32 R159, R161, 0x1, RZ ;  /* 0x00000001a19f7819 */ /* 0x000fc400000006ff */
[-C--:B------:R-:W-:Y:S02]  /*6e70*/  LEA.HI.X.SX32 R115, R115, R3.reuse, 0x1, P1 ;  /* 0x0000000373737211 */ /* 0x080fe400008f0eff */
[-C--:B------:R-:W-:Y:S02]  /*6e80*/  LEA.HI.X.SX32 R117, R117, R3.reuse, 0x1, P2 ;  /* 0x0000000375757211 */ /* 0x080fe400010f0eff */
[-C--:B------:R-:W-:Y:S02]  /*6e90*/  LEA.HI.X.SX32 R119, R119, R3.reuse, 0x1, P0 ;  /* 0x0000000377777211 */ /* 0x080fe400000f0eff */
[----:B------:R-:W-:Y:S02]  /*6ea0*/  LEA.HI.X.SX32 R121, R121, R3, 0x1, P3 ;  /* 0x0000000379797211 */ /* 0x000fe400018f0eff */
[-C--:B------:R-:W-:Y:S01]  /*6eb0*/  IADD3 R126, P1, PT, R157, R2.reuse, RZ ;  /* 0x000000029d7e7210 */ /* 0x080fe20007f3e0ff */
[----:B------:R-:W-:Y:S01]  /*6ec0*/  IMAD R157, R161, 0x3f, RZ ;  /* 0x0000003fa19d7824 */ /* 0x000fe200078e02ff */
[----:B------:R-:W-:-:S02]  /*6ed0*/  IADD3 R128, P2, PT, R143, R2, RZ ;  /* 0x000000028f807210 */ /* 0x000fc40007f5e0ff */
[-C--:B------:R-:W-:Y:S02]  /*6ee0*/  IADD3 R130, P0, PT, R141, R2.reuse, RZ ;  /* 0x000000028d827210 */ /* 0x080fe40007f1e0ff */
[-C--:B------:R-:W-:Y:S02]  /*6ef0*/  IADD3 R132, P3, PT, R139, R2.reuse, RZ ;  /* 0x000000028b847210 */ /* 0x080fe40007f7e0ff */
[-C--:B------:R-:W-:Y:S02]  /*6f00*/  LEA.HI.X.SX32 R135, R135, R3.reuse, 0x1, P6 ;  /* 0x0000000387877211 */ /* 0x080fe400030f0eff */
[----:B------:R-:W-:Y:S02]  /*6f10*/  IADD3 R160, P6, PT, R159, R2, RZ ;  /* 0x000000029fa07210 */ /* 0x000fe40007fde0ff */
[-C--:B------:R-:W-:Y:S02]  /*6f20*/  LEA.HI.X.SX32 R125, R125, R3.reuse, 0x1, P4 ;  /* 0x000000037d7d7211 */ /* 0x080fe400020f0eff */
[----:B------:R-:W-:-:S02]  /*6f30*/  LEA.HI.X.SX32 R127, R127, R3, 0x1, P1 ;  /* 0x000000037f7f7211 */ /* 0x000fc400008f0eff */
[-C--:B------:R-:W-:Y:S02]  /*6f40*/  LEA.HI.X.SX32 R129, R129, R3.reuse, 0x1, P2 ;  /* 0x0000000381817211 */ /* 0x080fe400010f0eff */
[-C--:B------:R-:W-:Y:S02]  /*6f50*/  LEA.HI.X.SX32 R131, R131, R3.reuse, 0x1, P0 ;  /* 0x0000000383837211 */ /* 0x080fe400000f0eff */
[----:B------:R-:W-:Y:S02]  /*6f60*/  LEA.HI.X.SX32 R133, R133, R3, 0x1, P3 ;  /* 0x0000000385857211 */ /* 0x000fe400018f0eff */
[C---:B------:R-:W-:Y:S02]  /*6f70*/  SHF.L.U32 R137, R161.reuse, 0x2, RZ ;  /* 0x00000002a1897819 */ /* 0x040fe400000006ff */
[C---:B------:R-:W-:Y:S02]  /*6f80*/  SHF.L.U32 R139, R161.reuse, 0x3, RZ ;  /* 0x00000003a18b7819 */ /* 0x040fe400000006ff */
[----:B------:R-:W-:-:S02]  /*6f90*/  SHF.L.U32 R141, R161, 0x4, RZ ;  /* 0x00000004a18d7819 */ /* 0x000fc400000006ff */
[C---:B------:R-:W-:Y:S02]  /*6fa0*/  SHF.L.U32 R143, R161.reuse, 0x5, RZ ;  /* 0x00000005a18f7819 */ /* 0x040fe400000006ff */
[CC--:B------:R-:W-:Y:S02]  /*6fb0*/  LEA R158, P4, R161.reuse, R2.reuse, 0x2 ;  /* 0x00000002a19e7211 */ /* 0x0c0fe400078810ff */
[CC--:B------:R-:W-:Y:S02]  /*6fc0*/  LEA R136, P3, R161.reuse, R2.reuse, 0x3 ;  /* 0x00000002a1887211 */ /* 0x0c0fe400078618ff */
[CC--:B------:R-:W-:Y:S02]  /*6fd0*/  LEA R138, P2, R161.reuse, R2.reuse, 0x4 ;  /* 0x00000002a18a7211 */ /* 0x0c0fe400078420ff */
[CC--:B------:R-:W-:Y:S02]  /*6fe0*/  LEA R140, P1, R161.reuse, R2.reuse, 0x5 ;  /* 0x00000002a18c7211 */ /* 0x0c0fe400078228ff */
[----:B------:R-:W-:-:S02]  /*6ff0*/  LEA R142, P0, R161, R2, 0x6 ;  /* 0x00000002a18e7211 */ /* 0x000fc400078030ff */
[-C--:B------:R-:W-:Y:S02]  /*7000*/  LEA.HI.X.SX32 R161, R161, R3.reuse, 0x1, P6 ;  /* 0x00000003a1a17211 */ /* 0x080fe400030f0eff */
[----:B------:R-:W-:Y:S02]  /*7010*/  IADD3 R162, P6, PT, R163, R2, RZ ;  /* 0x00000002a3a27210 */ /* 0x000fe40007fde0ff */
[-C--:B------:R-:W-:Y:S02]  /*7020*/  LEA.HI.X.SX32 R159, R159, R3.reuse, 0x1, P4 ;  /* 0x000000039f9f7211 */ /* 0x080fe400020f0eff */
[-C--:B------:R-:W-:Y:S02]  /*7030*/  LEA.HI.X.SX32 R137, R137, R3.reuse, 0x1, P3 ;  /* 0x0000000389897211 */ /* 0x080fe400018f0eff */
[-C--:B------:R-:W-:Y:S02]  /*7040*/  LEA.HI.X.SX32 R139, R139, R3.reuse, 0x1, P2 ;  /* 0x000000038b8b7211 */ /* 0x080fe400010f0eff */
[----:B------:R-:W-:-:S02]  /*7050*/  LEA.HI.X.SX32 R141, R141, R3, 0x1, P1 ;  /* 0x000000038d8d7211 */ /* 0x000fc400008f0eff */
[-C--:B------:R-:W-:Y:S02]  /*7060*/  LEA.HI.X.SX32 R143, R143, R3.reuse, 0x1, P0 ;  /* 0x000000038f8f7211 */ /* 0x080fe400000f0eff */
[----:B------:R-:W-:Y:S02]  /*7070*/  LEA.HI.X.SX32 R163, R157, R3, 0x1, P6 ;  /* 0x000000039da37211 */ /* 0x000fe400030f0eff */
[----:B-1----:R-:W-:Y:S02]  /*7080*/  PRMT R3, R156, 0x7632, R3 ;  /* 0x000076329c037816 */ /* 0x002fe40000000003 */
[----:B------:R-:W-:Y:S02]  /*7090*/  PRMT R157, R155, 0x7632, R157 ;  /* 0x000076329b9d7816 */ /* 0x000fe4000000009d */
[----:B------:R-:W-:Y:S01]  /*70a0*/  PRMT R2, R153, 0x7632, R2 ;  /* 0x0000763299027816 */ /* 0x000fe20000000002 */
[----:B------:R1:W-:Y:S04]  /*70b0*/  STG.E.U16 desc[UR28][R160.64], R3 ;  /* 0x00000003a0007986 */ /* 0x0003e8000c10151c */
[----:B------:R-:W-:Y:S04]  /*70c0*/  STG.E.U16 desc[UR28][R158.64], R155 ;  /* 0x0000009b9e007986 */ /* 0x000fe8000c10151c */
[----:B------:R2:W-:Y:S04]  /*70d0*/  STG.E.U16 desc[UR28][R38.64], R157 ;  /* 0x0000009d26007986 */ /* 0x0005e8000c10151c */
[----:B------:R-:W-:Y:S01]  /*70e0*/  STG.E.U16 desc[UR28][R136.64], R154 ;  /* 0x0000009a88007986 */ /* 0x000fe2000c10151c */
[----:B-1----:R-:W-:-:S02]  /*70f0*/  PRMT R3, R152, 0x7632, R3 ;  /* 0x0000763298037816 */ /* 0x002fc40000000003 */
[----:B--2---:R-:W-:-:S05]  /*7100*/  PRMT R39, R154, 0x7632, R39 ;  /* 0x000076329a277816 */ /* 0x004fca0000000027 */
[----:B------:R1:W-:Y:S04]  /*7110*/  STG.E.U16 desc[UR28][R46.64], R39 ;  /* 0x000000272e007986 */ /* 0x0003e8000c10151c */
[----:B------:R2:W-:Y:S04]  /*7120*/  STG.E.U16 desc[UR28][R36.64], R153 ;  /* 0x0000009924007986 */ /* 0x0005e8000c10151c */
[----:B------:R3:W-:Y:S04]  /*7130*/  STG.E.U16 desc[UR28][R54.64], R2 ;  /* 0x0000000236007986 */ /* 0x0007e8000c10151c */
[----:B------:R-:W-:Y:S01]  /*7140*/  STG.E.U16 desc[UR28][R138.64], R152 ;  /* 0x000000988a007986 */ /* 0x000fe2000c10151c */
[----:B-1----:R-:W-:-:S02]  /*7150*/  PRMT R39, R149, 0x7632, R39 ;  /* 0x0000763295277816 */ /* 0x002fc40000000027 */
[----:B------:R-:W-:Y:S01]  /*7160*/  PRMT R47, R145, 0x7632, R47 ;  /* 0x00007632912f7816 */ /* 0x000fe2000000002f */
[----:B------:R1:W-:Y:S01]  /*7170*/  STG.E.U16 desc[UR28][R60.64], R3 ;  /* 0x000000033c007986 */ /* 0x0003e2000c10151c */
[----:B--2---:R-:W-:Y:S02]  /*7180*/  PRMT R37, R151, 0x7632, R37 ;  /* 0x0000763297257816 */ /* 0x004fe40000000025 */
[----:B------:R-:W-:Y:S01]  /*7190*/  PRMT R36, R150, 0x7632, R36 ;  /* 0x0000763296247816 */ /* 0x000fe20000000024 */
[----:B------:R2:W-:Y:S01]  /*71a0*/  STG.E.U16 desc[UR28][R44.64], R151 ;  /* 0x000000972c007986 */ /* 0x0005e2000c10151c */
[----:B---3--:R-:W-:Y:S02]  /*71b0*/  PRMT R2, R148, 0x7632, R2 ;  /* 0x0000763294027816 */ /* 0x008fe40000000002 */
[----:B------:R-:W-:Y:S01]  /*71c0*/  PRMT R55, R21, 0x7632, R55 ;  /* 0x0000763215377816 */ /* 0x000fe20000000037 */
[----:B------:R3:W-:Y:S01]  /*71d0*/  STG.E.U16 desc[UR28][R66.64], R37 ;  /* 0x0000002542007986 */ /* 0x0007e2000c10151c */
[----:B------:R-:W-:-:S03]  /*71e0*/  PRMT R54, R18, 0x7632, R54 ;  /* 0x0000763212367816 */ /* 0x000fc60000000036 */
[----:B------:R-:W-:Y:S01]  /*71f0*/  STG.E.U16 desc[UR28][R34.64], R150 ;  /* 0x0000009622007986 */ /* 0x000fe2000c10151c */
[----:B-1----:R-:W-:Y:S02]  /*7200*/  PRMT R3, R147, 0x7632, R3 ;  /* 0x0000763293037816 */ /* 0x002fe40000000003 */
[----:B------:R-:W-:Y:S01]  /*7210*/  PRMT R60, R13, 0x7632, R60 ;  /* 0x000076320d3c7816 */ /* 0x000fe2000000003c */
[----:B------:R-:W-:Y:S01]  /*7220*/  STG.E.U16 desc[UR28][R72.64], R36 ;  /* 0x0000002448007986 */ /* 0x000fe2000c10151c */
[----:B--2---:R-:W-:Y:S02]  /*7230*/  PRMT R45, R146, 0x7632, R45 ;  /* 0x00007632922d7816 */ /* 0x004fe4000000002d */
[----:B------:R-:W-:Y:S01]  /*7240*/  PRMT R61, R12, 0x7632, R61 ;  /* 0x000076320c3d7816 */ /* 0x000fe2000000003d */
[----:B------:R1:W-:Y:S01]  /*7250*/  STG.E.U16 desc[UR28][R52.64], R149 ;  /* 0x0000009534007986 */ /* 0x0003e2000c10151c */
[----:B---3--:R-:W-:Y:S02]  /*7260*/  PRMT R66, R7, 0x7632, R66 ;  /* 0x0000763207427816 */ /* 0x008fe40000000042 */
[----:B------:R-:W-:Y:S01]  /*7270*/  PRMT R67, R6, 0x7632, R67 ;  /* 0x0000763206437816 */ /* 0x000fe20000000043 */
[----:B------:R-:W-:Y:S04]  /*7280*/  STG.E.U16 desc[UR28][R78.64], R39 ;  /* 0x000000274e007986 */ /* 0x000fe8000c10151c */
[----:B------:R-:W-:Y:S04]  /*7290*/  STG.E.U16 desc[UR28][R140.64], R148 ;  /* 0x000000948c007986 */ /* 0x000fe8000c10151c */
[----:B------:R2:W-:Y:S01]  /*72a0*/  STG.E.U16 desc[UR28][R82.64], R2 ;  /* 0x0000000252007986 */ /* 0x0005e2000c10151c */
[----:B-1----:R-:W-:-:S02]  /*72b0*/  PRMT R53, R22, 0x7632, R53 ;  /* 0x0000763216357816 */ /* 0x002fc40000000035 */
[----:B------:R-:W-:Y:S01]  /*72c0*/  PRMT R52, R19, 0x7632, R52 ;  /* 0x0000763213347816 */ /* 0x000fe20000000034 */
[----:B------:R1:W-:Y:S04]  /*72d0*/  STG.E.U16 desc[UR28][R58.64], R147 ;  /* 0x000000933a007986 */ /* 0x0003e8000c10151c */
[----:B------:R3:W-:Y:S04]  /*72e0*/  STG.E.U16 desc[UR28][R86.64], R3 ;  /* 0x0000000356007986 */ /* 0x0007e8000c10151c */
[----:B------:R4:W-:Y:S01]  /*72f0*/  STG.E.U16 desc[UR28][R42.64], R146 ;  /* 0x000000922a007986 */ /* 0x0009e2000c10151c */
[----:B--2---:R-:W-:-:S03]  /*7300*/  PRMT R2, R144, 0x7632, R2 ;  /* 0x0000763290027816 */ /* 0x004fc60000000002 */
[----:B------:R-:W-:Y:S01]  /*7310*/  STG.E.U16 desc[UR28][R90.64], R45 ;  /* 0x0000002d5a007986 */ /* 0x000fe2000c10151c */
[----:B-1----:R-:W-:Y:S02]  /*7320*/  PRMT R58, R15, 0x7632, R58 ;  /* 0x000076320f3a7816 */ /* 0x002fe4000000003a */
[----:B------:R-:W-:Y:S01]  /*7330*/  PRMT R59, R14, 0x7632, R59 ;  /* 0x000076320e3b7816 */ /* 0x000fe2000000003b */
[----:B------:R1:W-:Y:S01]  /*7340*/  STG.E.U16 desc[UR28][R64.64], R145 ;  /* 0x0000009140007986 */ /* 0x0003e2000c10151c */
[----:B---3--:R-:W-:-:S03]  /*7350*/  PRMT R3, R23, 0x7632, R3 ;  /* 0x0000763217037816 */ /* 0x008fc60000000003 */
[----:B------:R-:W-:Y:S01]  /*7360*/  STG.E.U16 desc[UR28][R94.64], R47 ;  /* 0x0000002f5e007986 */ /* 0x000fe2000c10151c */
[----:B----4-:R-:W-:-:S03]  /*7370*/  PRMT R42, R11, 0x7610, R42 ;  /* 0x000076100b2a7816 */ /* 0x010fc6000000002a */
[----:B------:R-:W-:Y:S04]  /*7380*/  STG.E.U16 desc[UR28][R32.64], R144 ;  /* 0x0000009020007986 */ /* 0x000fe8000c10151c */
[----:B------:R2:W-:Y:S01]  /*7390*/  STG.E.U16 desc[UR28][R98.64], R2 ;  /* 0x0000000262007986 */ /* 0x0005e2000c10151c */
[----:B-1----:R-:W-:Y:S02]  /*73a0*/  PRMT R64, R9, 0x7632, R64 ;  /* 0x0000763209407816 */ /* 0x002fe40000000040 */
[----:B------:R-:W-:Y:S01]  /*73b0*/  PRMT R65, R8, 0x7632, R65 ;  /* 0x0000763208417816 */ /* 0x000fe20000000041 */
[----:B------:R-:W-:Y:S04]  /*73c0*/  STG.E.U16 desc[UR28][R70.64], R23 ;  /* 0x0000001746007986 */ /* 0x000fe8000c10151c */
[----:B------:R1:W-:Y:S04]  /*73d0*/  STG.E.U16 desc[UR28][R102.64], R3 ;  /* 0x0000000366007986 */ /* 0x0003e8000c10151c */
[----:B------:R-:W-:Y:S01]  /*73e0*/  STG.E.U16 desc[UR28][R50.64], R22 ;  /* 0x0000001632007986 */ /* 0x000fe2000c10151c */
[----:B--2---:R-:W-:-:S03]  /*73f0*/  PRMT R2, R20, 0x7632, R2 ;  /* 0x0000763214027816 */ /* 0x004fc60000000002 */
[----:B------:R-:W-:Y:S04]  /*7400*/  STG.E.U16 desc[UR28][R106.64], R53 ;  /* 0x000000356a007986 */ /* 0x000fe8000c10151c */
[----:B------:R-:W-:Y:S01]  /*7410*/  STG.E.U16 desc[UR28][R76.64], R21 ;  /* 0x000000154c007986 */ /* 0x000fe2000c10151c */
[----:B-1----:R-:W-:-:S03]  /*7420*/  PRMT R3, R17, 0x7632, R3 ;  /* 0x0000763211037816 */ /* 0x002fc60000000003 */
[----:B------:R-:W-:Y:S04]  /*7430*/  STG.E.U16 desc[UR28][R110.64], R55 ;  /* 0x000000376e007986 */ /* 0x000fe8000c10151c */
[----:B------:R-:W-:Y:S04]  /*7440*/  STG.E.U16 desc[UR28][R142.64], R20 ;  /* 0x000000148e007986 */ /* 0x000fe8000c10151c */
[----:B------:R1:W-:Y:S04]  /*7450*/  STG.E.U16 desc[UR28][R100.64], R2 ;  /* 0x0000000264007986 */ /* 0x0003e8000c10151c */
[----:B------:R2:W-:Y:S04]  /*7460*/  STG.E.U16 desc[UR28][R62.64], R19 ;  /* 0x000000133e007986 */ /* 0x0005e8000c10151c */
[----:B------:R-:W-:Y:S04]  /*7470*/  STG.E.U16 desc[UR28][R104.64], R52 ;  /* 0x0000003468007986 */ /* 0x000fe8000c10151c */
[----:B------:R-:W-:Y:S01]  /*7480*/  STG.E.U16 desc[UR28][R30.64], R18 ;  /* 0x000000121e007986 */ /* 0x000fe2000c10151c */
[----:B-1----:R-:W-:-:S03]  /*7490*/  PRMT R2, R16, 0x7632, R2 ;  /* 0x0000763210027816 */ /* 0x002fc60000000002 */
[----:B------:R-:W-:Y:S01]  /*74a0*/  STG.E.U16 desc[UR28][R108.64], R54 ;  /* 0x000000366c007986 */ /* 0x000fe2000c10151c */
[----:B--2---:R-:W-:Y:S02]  /*74b0*/  PRMT R62, R11, 0x7632, R62 ;  /* 0x000076320b3e7816 */ /* 0x004fe4000000003e */
[----:B------:R-:W-:Y:S01]  /*74c0*/  PRMT R63, R10, 0x7632, R63 ;  /* 0x000076320a3f7816 */ /* 0x000fe2000000003f */
[----:B------:R-:W-:Y:S04]  /*74d0*/  STG.E.U16 desc[UR28][R68.64], R17 ;  /* 0x0000001144007986 */ /* 0x000fe8000c10151c */
[----:B------:R1:W-:Y:S04]  /*74e0*/  STG.E.U16 desc[UR28][R112.64], R3 ;  /* 0x0000000370007986 */ /* 0x0003e8000c10151c */
[----:B------:R-:W-:Y:S04]  /*74f0*/  STG.E.U16 desc[UR28][R26.64], R16 ;  /* 0x000000101a007986 */ /* 0x000fe8000c10151c */
[----:B------:R2:W-:Y:S04]  /*7500*/  STG.E.U16 desc[UR28][R114.64], R2 ;  /* 0x0000000272007986 */ /* 0x0005e8000c10151c */
[----:B------:R-:W-:Y:S01]  /*7510*/  STG.E.U16 desc[UR28][R74.64], R15 ;  /* 0x0000000f4a007986 */ /* 0x000fe2000c10151c */
[C---:B-1----:R-:W-:Y:S01]  /*7520*/  SHF.L.U32 R3, R0.reuse, 0x2, RZ ;  /* 0x0000000200037819 */ /* 0x042fe200000006ff */
[----:B------:R-:W-:-:S02]  /*7530*/  IMAD.HI R0, R0, 0x4, RZ ;  /* 0x0000000400007827 */ /* 0x000fc400078e02ff */
[----:B------:R-:W-:Y:S01]  /*7540*/  STG.E.U16 desc[UR28][R116.64], R58 ;  /* 0x0000003a74007986 */ /* 0x000fe2000c10151c */
[----:B--2---:R-:W-:-:S03]  /*7550*/  PRMT R2, R10, 0x7610, R2 ;  /* 0x000076100a027816 */ /* 0x004fc60000000002 */
[----:B------:R-:W-:Y:S01]  /*7560*/  STG.E.U16 desc[UR28][R40.64], R14 ;  /* 0x0000000e28007986 */ /* 0x000fe2000c10151c */
[----:B------:R-:W1:Y:S03]  /*7570*/  LDC.64 R10, c[0x0][0x3a0] ;  /* 0x0000e800ff0a7b82 */ /* 0x000e660000000a00 */
[----:B------:R-:W-:Y:S04]  /*7580*/  STG.E.U16 desc[UR28][R118.64], R59 ;  /* 0x0000003b76007986 */ /* 0x000fe8000c10151c */
[----:B------:R2:W-:Y:S04]  /*7590*/  STG.E.U16 desc[UR28][R80.64], R13 ;  /* 0x0000000d50007986 */ /* 0x0005e8000c10151c */
[----:B------:R-:W-:Y:S04]  /*75a0*/  STG.E.U16 desc[UR28][R120.64], R60 ;  /* 0x0000003c78007986 */ /* 0x000fe8000c10151c */
[----:B------:R-:W-:Y:S04]  /*75b0*/  STG.E.U16 desc[UR28][R24.64], R12 ;  /* 0x0000000c18007986 */ /* 0x000fe8000c10151c */
[----:B------:R-:W-:Y:S01]  /*75c0*/  STG.E.U16 desc[UR28][R122.64], R61 ;  /* 0x0000003d7a007986 */ /* 0x000fe2000c10151c */
[----:B--2---:R-:W-:-:S03]  /*75d0*/  PRMT R81, R5, 0x7632, R81 ;  /* 0x0000763205517816 */ /* 0x004fc60000000051 */
[----:B------:R-:W-:Y:S04]  /*75e0*/  STG.E.U16 desc[UR28][R84.64], R42 ;  /* 0x0000002a54007986 */ /* 0x000fe8000c10151c */
[----:B------:R-:W-:Y:S04]  /*75f0*/  STG.E.U16 desc[UR28][R124.64], R62 ;  /* 0x0000003e7c007986 */ /* 0x000fe8000c10151c */
[----:B------:R1:W-:Y:S04]  /*7600*/  STG.E.U16 desc[UR28][R48.64], R2 ;  /* 0x0000000230007986 */ /* 0x0003e8000c10151c */
[----:B------:R2:W-:Y:S04]  /*7610*/  STG.E.U16 desc[UR28][R126.64], R63 ;  /* 0x0000003f7e007986 */ /* 0x0005e8000c10151c */
[----:B------:R2:W-:Y:S04]  /*7620*/  STG.E.U16 desc[UR28][R88.64], R9 ;  /* 0x0000000958007986 */ /* 0x0005e8000c10151c */
[----:B------:R2:W-:Y:S01]  /*7630*/  STG.E.U16 desc[UR28][R128.64], R64 ;  /* 0x0000004080007986 */ /* 0x0005e2000c10151c */
[----:B-1----:R-:W-:-:S03]  /*7640*/  IADD3 R2, P0, P1, R3, UR6, R10 ;  /* 0x0000000603027c10 */ /* 0x002fc6000f91e00a */
[----:B------:R2:W-:Y:S01]  /*7650*/  STG.E.U16 desc[UR28][R28.64], R8 ;  /* 0x000000081c007986 */ /* 0x0005e2000c10151c */
[----:B------:R-:W-:-:S03]  /*7660*/  IADD3.X R3, PT, PT, R0, UR5, R11, P0, P1 ;  /* 0x0000000500037c10 */ /* 0x000fc600087e240b */
[----:B------:R2:W-:Y:S04]  /*7670*/  STG.E.U16 desc[UR28][R130.64], R65 ;  /* 0x0000004182007986 */ /* 0x0005e8000c10151c */
[----:B------:R2:W-:Y:S04]  /*7680*/  STG.E.U16 desc[UR28][R92.64], R7 ;  /* 0x000000075c007986 */ /* 0x0005e8000c10151c */
[----:B------:R2:W-:Y:S04]  /*7690*/  STG.E.U16 desc[UR28][R132.64], R66 ;  /* 0x0000004284007986 */ /* 0x0005e8000c10151c */
[----:B------:R2:W-:Y:S04]  /*76a0*/  STG.E.U16 desc[UR28][R56.64], R6 ;  /* 0x0000000638007986 */ /* 0x0005e8000c10151c */
[----:B------:R2:W-:Y:S04]  /*76b0*/  STG.E.U16 desc[UR28][R134.64], R67 ;  /* 0x0000004386007986 */ /* 0x0005e8000c10151c */
[----:B------:R2:W-:Y:S04]  /*76c0*/  STG.E.U16 desc[UR28][R96.64], R5 ;  /* 0x0000000560007986 */ /* 0x0005e8000c10151c */
[----:B------:R2:W-:Y:S04]  /*76d0*/  STG.E.U16 desc[UR28][R162.64], R81 ;  /* 0x00000051a2007986 */ /* 0x0005e8000c10151c */
[----:B------:R2:W-:Y:S01]  /*76e0*/  STG.E desc[UR28][R2.64], R4 ;  /* 0x0000000402007986 */ /* 0x0005e2000c10191c */
[----:B0-----:R-:W-:Y:S06]  /*76f0*/  BAR.SYNC.DEFER_BLOCKING 0x0 ;  /* 0x0000000000007b1d */ /* 0x001fec0000010000 */
[----:B------:R-:W-:Y:S05]  /*7700*/  @P5 BRA `(.L_x_22) ;  /* 0x0000000000a05947 */ /* 0x000fea0003800000 */
[----:B------:R-:W0:Y:S01]  /*7710*/  S2UR UR5, SR_CgaCtaId ;  /* 0x00000000000579c3 */ /* 0x000e220000008800 */
[----:B------:R-:W-:Y:S01]  /*7720*/  NOP ;  /* 0x0000000000007918 */ /* 0x000fe20000000000 */
[----:B------:R-:W-:Y:S01]  /*7730*/  UMOV UR4, 0x50 ;  /* 0x0000005000047882 */ /* 0x000fe20000000000 */
[----:B------:R-:W-:Y:S02]  /*7740*/  MOV R0, UR31 ;  /* 0x0000001f00007c02 */ /* 0x000fe40008000f00 */
[----:B--2---:R-:W-:Y:S02]  /*7750*/  MOV R3, 0xf ;  /* 0x0000000f00037802 */ /* 0x004fe40000000f00 */
[----:B------:R-:W-:Y:S02]  /*7760*/  LOP3.LUT R0, R0, 0xffff, RZ, 0xc0, !PT ;  /* 0x0000ffff00007812 */ /* 0x000fe400078ec0ff */
[----:B------:R-:W-:Y:S02]  /*7770*/  MOV R7, 0x1 ;  /* 0x0000000100077802 */ /* 0x000fe40000000f00 */
[----:B------:R-:W-:-:S04]  /*7780*/  SHF.R.U32.HI R0, RZ, 0x5, R0 ;  /* 0x00000005ff007819 */ /* 0x000fc80000011600 */
[----:B------:R-:W-:Y:S02]  /*7790*/  IADD3 R2, PT, PT, R0, 0x10, RZ ;  /* 0x0000001000027810 */ /* 0x000fe40007ffe0ff */
[----:B------:R-:W-:Y:S01]  /*77a0*/  SHF.L.U32 R0, R3, R0, RZ ;  /* 0x0000000003007219 */ /* 0x000fe200000006ff */
[----:B0-----:R-:W-:Y:S01]  /*77b0*/  ULEA UR6, UR5, UR4, 0x18 ;  /* 0x0000000405067291 */ /* 0x001fe2000f8ec0ff */
[----:B------:R-:W-:-:S04]  /*77c0*/  SHF.L.U32 R3, R7, R2, RZ ;  /* 0x0000000207037219 */ /* 0x000fc800000006ff */
[----:B------:R-:W-:-:S04]  /*77d0*/  LOP3.LUT R0, R3, R0, RZ, 0xfc, !PT ;  /* 0x0000000003007212 */ /* 0x000fc800078efcff */
[----:B------:R-:W0:Y:S01]  /*77e0*/  LDS R5, [UR6] ;  /* 0x00000006ff057984 */ /* 0x000e220008000800 */
[C---:B------:R-:W-:Y:S02]  /*77f0*/  LOP3.LUT R2, R0.reuse, 0xffff, RZ, 0xc0, !PT ;  /* 0x0000ffff00027812 */ /* 0x040fe400078ec0ff */
[----:B0-----:R-:W-:-:S04]  /*7800*/  LOP3.LUT R3, R0, 0xffff, R5, 0x80, !PT ;  /* 0x0000ffff00037812 */ /* 0x001fc800078e8005 */
[----:B------:R-:W-:-:S13]  /*7810*/  ISETP.NE.AND P0, PT, R3, R2, PT ;  /* 0x000000020300720c */ /* 0x000fda0003f05270 */
[----:B------:R-:W-:Y:S05]  /*7820*/  @P0 BRA `(.L_x_23) ;  /* 0x0000000000500947 */ /* 0x000fea0003800000 */
[----:B------:R-:W-:Y:S02]  /*7830*/  SHF.R.U32.HI R5, RZ, 0x10, R5 ;  /* 0x00000010ff057819 */ /* 0x000fe40000011605 */
[----:B------:R-:W-:-:S04]  /*7840*/  SHF.R.U32.HI R2, RZ, 0x10, R0 ;  /* 0x00000010ff027819 */ /* 0x000fc80000011600 */
[----:B------:R-:W-:-:S04]  /*7850*/  LOP3.LUT R5, R5, R2, RZ, 0xc0, !PT ;  /* 0x0000000205057212 */ /* 0x000fc800078ec0ff */
[----:B------:R-:W-:-:S13]  /*7860*/  ISETP.NE.AND P0, PT, R5, R2, PT ;  /* 0x000000020500720c */ /* 0x000fda0003f05270 */
[----:B------:R-:W-:Y:S05]  /*7870*/  @P0 BRA `(.L_x_24) ;  /* 0x0000000000300947 */ /* 0x000fea0003800000 */
[----:B------:R-:W-:Y:S01]  /*7880*/  R2UR UR4, R0 ;  /* 0x00000000000472ca */ /* 0x000fe200000e0000 */
[----:B------:R-:W-:Y:S01]  /*7890*/  VOTEU.ANY UR5, UPT, PT ;  /* 0x0000000000057886 */ /* 0x000fe200038e0100 */
[----:B------:R-:W0:Y:S01]  /*78a0*/  S2R R0, SR_LANEID ;  /* 0x0000000000007919 */ /* 0x000e220000000000 */
[----:B------:R-:W-:-:S10]  /*78b0*/  UFLO.U32 UR5, UR5 ;  /* 0x00000005000572bd */ /* 0x000fd400080e0000 */
[----:B------:R-:W-:-:S06]  /*78c0*/  ULOP3.LUT UR4, URZ, UR4, URZ, 0x33, !UPT ;  /* 0x00000004ff047292 */ /* 0x000fcc000f8e33ff */
[----:B------:R-:W-:-:S04]  /*78d0*/  MOV R2, UR4 ;  /* 0x0000000400027c02 */ /* 0x000fc80008000f00 */
[----:B------:R-:W1:Y:S02]  /*78e0*/  REDUX UR7, R2 ;  /* 0x00000000020773c4 */ /* 0x000e640000000000 */
[----:B------:R3:W-:Y:S01]  /*78f0*/  UTCATOMSWS.AND URZ, UR4 ;  /* 0x0000000400ff79e3 */ /* 0x0007e20008000000 */
[----:B0-----:R-:W-:Y:S02]  /*7900*/  ISETP.EQ.U32.AND P0, PT, R0, UR5, PT ;  /* 0x0000000500007c0c */ /* 0x001fe4000bf02070 */
[----:B-1----:R-:W-:-:S11]  /*7910*/  MOV R0, UR7 ;  /* 0x0000000700007c02 */ /* 0x002fd60008000f00 */
[----:B------:R3:W-:Y:S01]  /*7920*/  @P0 ATOMS.AND RZ, [UR6], R0 ;  /* 0x00000000ffff098c */ /* 0x0007e2000a800006 */
[----:B------:R-:W-:Y:S05]  /*7930*/  BRA `(.L_x_22) ;  /* 0x0000000000147947 */ /* 0x000fea0003800000 */
.L_x_24:
[----:B------:R-:W-:-:S07]  /*7940*/  MOV R2, 0x7960 ;  /* 0x0000796000027802 */ /* 0x000fce0000000f00 */
[----:B------:R-:W-:Y:S05]  /*7950*/  CALL.REL.NOINC `($__internal_0_$__cuda_sm10x_tcgen05_guardrail_trap_col_being_dealloced_not_returned_by_alloc) ;  /* 0x0000000000447944 */ /* 0x000fea0003c00000 */
[----:B------:R-:W-:Y:S05]  /*7960*/  BRA `(.L_x_22) ;  /* 0x0000000000087947 */ /* 0x000fea0003800000 */
.L_x_23:
[----:B------:R-:W-:-:S07]  /*7970*/  MOV R2, 0x7990 ;  /* 0x0000799000027802 */ /* 0x000fce0000000f00 */
[----:B------:R-:W-:Y:S05]  /*7980*/  CALL.REL.NOINC `($__internal_2_$__cuda_sm10x_tcgen05_guardrail_trap_unallocated_columns_being_dealloced) ;  /* 0x0000000000507944 */ /* 0x000fea0003c00000 */
.L_x_22:
[----:B------:R-:W-:Y:S01]  /*7990*/  NOP ;  /* 0x0000000000007918 */ /* 0x000fe20000000000 */
[----:B---3--:R-:W-:Y:S05]  /*79a0*/  EXIT ;  /* 0x000000000000794d */ /* 0x008fea0003800000 */
.L_x_8:
[----:B------:R-:W1:Y:S02]  /*79b0*/  SYNCS.PHASECHK.TRANS64.TRYWAIT P2, [UR9+0x4800], RZ ;  /* 0x004800ffff0075a7 */ /* 0x000e640008041109 */
[----:B-1----:R-:W-:Y:S05]  /*79c0*/  @!P2 BRA `(.L_x_8) ;  /* 0xfffffffc00f8a947 */ /* 0x002fea000383ffff */
[----:B------:R-:W-:Y:S05]  /*79d0*/  BRA `(.L_x_7) ;  /* 0xffffffac00547947 */ /* 0x000fea000383ffff */
.L_x_17:
[----:B------:R-:W2:Y:S02]  /*79e0*/  SYNCS.PHASECHK.TRANS64.TRYWAIT P0, [UR9+0x5810], RZ ;  /* 0x005810ffff0075a7 */ /* 0x000ea40008001109 */
[----:B--2---:R-:W-:Y:S05]  /*79f0*/  @!P0 BRA `(.L_x_17) ;  /* 0xfffffffc00f88947 */ /* 0x004fea000383ffff */
[----:B------:R-:W-:Y:S05]  /*7a00*/  BRA `(.L_x_25) ;  /* 0xffffffc0009c7947 */ /* 0x000fea000383ffff */
.L_x_18:
[----:B------:R-:W2:Y:S02]  /*7a10*/  SYNCS.PHASECHK.TRANS64.TRYWAIT P0, [UR30], R22 ;  /* 0x00000016ff0075a7 */ /* 0x000ea4000800111e */
[----:B--2---:R-:W-:Y:S05]  /*7a20*/  @!P0 BRA `(.L_x_18) ;  /* 0xfffffffc00f88947 */ /* 0x004fea000383ffff */
[----:B------:R-:W-:Y:S05]  /*7a30*/  BRA `(.L_x_26) ;  /* 0xffffffc000b47947 */ /* 0x000fea000383ffff */
.L_x_21:
[----:B------:R-:W0:Y:S02]  /*7a40*/  SYNCS.PHASECHK.TRANS64.TRYWAIT P0, [UR30], R2 ;  /* 0x00000002ff0075a7 */ /* 0x000e24000800111e */
[----:B0-----:R-:W-:Y:S05]  /*7a50*/  @!P0 BRA `(.L_x_21) ;  /* 0xfffffffc00f88947 */ /* 0x001fea000383ffff */
[----:B------:R-:W-:Y:S05]  /*7a60*/  BRA `(.L_x_27) ;  /* 0xffffffd400b07947 */ /* 0x000fea000383ffff */
        .weak           $__internal_0_$__cuda_sm10x_tcgen05_guardrail_trap_col_being_dealloced_not_returned_by_alloc
        .type           $__internal_0_$__cuda_sm10x_tcgen05_guardrail_trap_col_being_dealloced_not_returned_by_alloc,@function
        .size           $__internal_0_$__cuda_sm10x_tcgen05_guardrail_trap_col_being_dealloced_not_returned_by_alloc,($__internal_1_$__cuda_sm10x_tcgen05_guardrail_trap_phase_invalid_during_alloc - $__internal_0_$__cuda_sm10x_tcgen05_guardrail_trap_col_being_dealloced_not_returned_by_alloc)
$__internal_0_$__cuda_sm10x_tcgen05_guardrail_trap_col_being_dealloced_not_returned_by_alloc:
[----:B------:R-:W-:Y:S05]  /*7a70*/  BPT.TRAP 0x1 ;  /* 0x000000040000795c */ /* 0x000fea0000300000 */
[----:B------:R-:W-:-:S04]  /*7a80*/  HFMA2 R3, -RZ, RZ, 0, 0 ;  /* 0x00000000ff037431 */ /* 0x000fc800000001ff */
[----:B------:R-:W-:Y:S05]  /*7a90*/  RET.REL.NODEC R2 `(attn_fwd) ;  /* 0xffffff8402587950 */ /* 0x000fea0003c3ffff */
        .weak           $__internal_1_$__cuda_sm10x_tcgen05_guardrail_trap_phase_invalid_during_alloc
        .type           $__internal_1_$__cuda_sm10x_tcgen05_guardrail_trap_phase_invalid_during_alloc,@function
        .size           $__internal_1_$__cuda_sm10x_tcgen05_guardrail_trap_phase_invalid_during_alloc,($__internal_2_$__cuda_sm10x_tcgen05_guardrail_trap_unallocated_columns_being_dealloced - $__internal_1_$__cuda_sm10x_tcgen05_guardrail_trap_phase_invalid_during_alloc)
$__internal_1_$__cuda_sm10x_tcgen05_guardrail_trap_phase_invalid_during_alloc:
[----:B------:R-:W-:Y:S05]  /*7aa0*/  BPT.TRAP 0x1 ;  /* 0x000000040000795c */ /* 0x000fea0000300000 */
[----:B------:R-:W-:-:S04]  /*7ab0*/  MOV R5, 0x0 ;  /* 0x0000000000057802 */ /* 0x000fc80000000f00 */
[----:B------:R-:W-:Y:S05]  /*7ac0*/  RET.REL.NODEC R4 `(attn_fwd) ;  /* 0xffffff84044c7950 */ /* 0x000fea0003c3ffff */
        .weak           $__internal_2_$__cuda_sm10x_tcgen05_guardrail_trap_unallocated_columns_being_dealloced
        .type           $__internal_2_$__cuda_sm10x_tcgen05_guardrail_trap_unallocated_columns_being_dealloced,@function
        .size           $__internal_2_$__cuda_sm10x_tcgen05_guardrail_trap_unallocated_columns_being_dealloced,(.L_x_31 - $__internal_2_$__cuda_sm10x_tcgen05_guardrail_trap_unallocated_columns_being_dealloced)
$__internal_2_$__cuda_sm10x_tcgen05_guardrail_trap_unallocated_columns_being_dealloced:
[----:B------:R-:W-:Y:S05]  /*7ad0*/  BPT.TRAP 0x1 ;  /* 0x000000040000795c */ /* 0x000fea0000300000 */
[----:B------:R-:W-:-:S04]  /*7ae0*/  HFMA2 R3, -RZ, RZ, 0, 0 ;  /* 0x00000000ff037431 */ /* 0x000fc800000001ff */
[----:B------:R-:W-:Y:S05]  /*7af0*/  RET.REL.NODEC R2 `(attn_fwd) ;  /* 0xffffff8402407950 */ /* 0x000fea0003c3ffff */
.L_x_28:
[----:B------:R-:W-:-:S00]  /*7b00*/  BRA `(.L_x_28) ;  /* 0xfffffffc00fc7947 */ /* 0x000fc0000383ffff */
[----:B------:R-:W-:-:S00]  /*7b10*/  NOP ;  /* 0x0000000000007918 */ /* 0x000fc00000000000 */
        /* <DEDUP_REMOVED lines=14> */
.L_x_31:


//--------------------- .nv.global.init           --------------------------
	.section	.nv.global.init,"aw",@progbits
.nv.global.init:
	.type		_$_str,@object
	.size		_$_str,(.L_3 - _$_str)
_$_str:
        /*0000*/ 	.byte	0x5f, 0x5f, 0x43, 0x55, 0x44, 0x41, 0x5f, 0x46, 0x54, 0x5a, 0x00
.L_3:


//--------------------- .nv.shared.attn_fwd       --------------------------
	.section	.nv.shared.attn_fwd,"aw",@nobits
	.sectionflags	@""
	.align	16
	.zero		1024


//--------------------- .nv.shared.reserved.0     --------------------------
	.section	.nv.shared.reserved.0,"aw",@nobits
	.align	8
	.weak		__nv_reservedSMEM_offset_0_alias
	.size		__nv_reservedSMEM_offset_0_alias, 0, 64
	.other		__nv_reservedSMEM_offset_0_alias,@"STO_CUDA_RESERVED_SHARED STV_DEFAULT"
__nv_reservedSMEM_offset_0_alias:
	.zero		0
.nv.shared.reserved.0:
	.zero		64
	.weak		__nv_reservedSMEM_allocation_phase
	.type		__nv_reservedSMEM_allocation_phase,@object
	.size		__nv_reservedSMEM_allocation_phase,(.L_0 - __nv_reservedSMEM_allocation_phase)
__nv_reservedSMEM_allocation_phase:
	.zero		1
.L_0:
	.zero		7
	.weak		__nv_reservedSMEM_devtool_atexit_pc
	.type		__nv_reservedSMEM_devtool_atexit_pc,@object
	.size		__nv_reservedSMEM_devtool_atexit_pc,(__nv_reservedSMEM_allocation_mask - __nv_reservedSMEM_devtool_atexit_pc)
__nv_reservedSMEM_devtool_atexit_pc:
	.zero		8
	.weak		__nv_reservedSMEM_allocation_mask
	.type		__nv_reservedSMEM_allocation_mask,@object
	.size		__nv_reservedSMEM_allocation_mask,(.L_2 - __nv_reservedSMEM_allocation_mask)
__nv_reservedSMEM_allocation_mask:
	.zero		4
.L_2:


//--------------------- .nv.constant0.attn_fwd    --------------------------
	.section	.nv.constant0.attn_fwd,"a",@progbits
	.sectionflags	@""
	.align	4
.nv.constant0.attn_fwd:
	.zero		1032


//--------------------- SYMBOLS --------------------------

	.type		.nv.reservedSmem.offset0,@object
	.size		.nv.reservedSmem.offset0,0x4
	.type		.nv.reservedSmem.cap,@object
	.size		.nv.reservedSmem.cap,0x4
